//
// Generated by NVIDIA NVVM Compiler
//
// Compiler Build ID: CL-36424714
// Cuda compilation tools, release 13.0, V13.0.88
// Based on NVVM 20.0.0
//

.version 9.0
.target sm_100
.address_size 64

	// .globl	_ZN7trading4cuda18computeRegionStatsEPKhiiiiiiiiiPfS3_
// _ZZN7trading4cuda16nccTemplateMatchEPKhiiiPKfiiffiiiiPfE10s_template has been demoted
// _ZZN7trading4cuda16ssdTemplateMatchEPKhiiiPKfiiiiiiPfE10s_template has been demoted
// _ZZN7trading4cuda12findMaxScoreEPKfiiPfPiS4_E10s_maxScore has been demoted
// _ZZN7trading4cuda12findMaxScoreEPKfiiPfPiS4_E8s_maxIdx has been demoted

.visible .entry _ZN7trading4cuda18computeRegionStatsEPKhiiiiiiiiiPfS3_(
	.param .u64 .ptr .align 1 _ZN7trading4cuda18computeRegionStatsEPKhiiiiiiiiiPfS3__param_0,
	.param .u32 _ZN7trading4cuda18computeRegionStatsEPKhiiiiiiiiiPfS3__param_1,
	.param .u32 _ZN7trading4cuda18computeRegionStatsEPKhiiiiiiiiiPfS3__param_2,
	.param .u32 _ZN7trading4cuda18computeRegionStatsEPKhiiiiiiiiiPfS3__param_3,
	.param .u32 _ZN7trading4cuda18computeRegionStatsEPKhiiiiiiiiiPfS3__param_4,
	.param .u32 _ZN7trading4cuda18computeRegionStatsEPKhiiiiiiiiiPfS3__param_5,
	.param .u32 _ZN7trading4cuda18computeRegionStatsEPKhiiiiiiiiiPfS3__param_6,
	.param .u32 _ZN7trading4cuda18computeRegionStatsEPKhiiiiiiiiiPfS3__param_7,
	.param .u32 _ZN7trading4cuda18computeRegionStatsEPKhiiiiiiiiiPfS3__param_8,
	.param .u32 _ZN7trading4cuda18computeRegionStatsEPKhiiiiiiiiiPfS3__param_9,
	.param .u64 .ptr .align 1 _ZN7trading4cuda18computeRegionStatsEPKhiiiiiiiiiPfS3__param_10,
	.param .u64 .ptr .align 1 _ZN7trading4cuda18computeRegionStatsEPKhiiiiiiiiiPfS3__param_11
)
{
	.reg .pred 	%p<19>;
	.reg .b16 	%rs<63>;
	.reg .b32 	%r<52>;
	.reg .b32 	%f<142>;
	.reg .b64 	%rd<28>;

	ld.param.u64 	%rd11, [_ZN7trading4cuda18computeRegionStatsEPKhiiiiiiiiiPfS3__param_0];
	ld.param.u32 	%r19, [_ZN7trading4cuda18computeRegionStatsEPKhiiiiiiiiiPfS3__param_1];
	ld.param.u32 	%r20, [_ZN7trading4cuda18computeRegionStatsEPKhiiiiiiiiiPfS3__param_2];
	ld.param.u32 	%r21, [_ZN7trading4cuda18computeRegionStatsEPKhiiiiiiiiiPfS3__param_3];
	ld.param.u32 	%r22, [_ZN7trading4cuda18computeRegionStatsEPKhiiiiiiiiiPfS3__param_4];
	ld.param.u32 	%r23, [_ZN7trading4cuda18computeRegionStatsEPKhiiiiiiiiiPfS3__param_5];
	ld.param.u32 	%r25, [_ZN7trading4cuda18computeRegionStatsEPKhiiiiiiiiiPfS3__param_6];
	ld.param.u32 	%r26, [_ZN7trading4cuda18computeRegionStatsEPKhiiiiiiiiiPfS3__param_7];
	ld.param.u32 	%r24, [_ZN7trading4cuda18computeRegionStatsEPKhiiiiiiiiiPfS3__param_8];
	ld.param.u32 	%r27, [_ZN7trading4cuda18computeRegionStatsEPKhiiiiiiiiiPfS3__param_9];
	ld.param.u64 	%rd9, [_ZN7trading4cuda18computeRegionStatsEPKhiiiiiiiiiPfS3__param_10];
	ld.param.u64 	%rd10, [_ZN7trading4cuda18computeRegionStatsEPKhiiiiiiiiiPfS3__param_11];
	cvta.to.global.u64 	%rd1, %rd11;
	mov.u32 	%r28, %ctaid.x;
	mov.u32 	%r29, %ntid.x;
	mov.u32 	%r30, %tid.x;
	mad.lo.s32 	%r1, %r28, %r29, %r30;
	add.s32 	%r2, %r25, %r1;
	mov.u32 	%r31, %ctaid.y;
	mov.u32 	%r32, %ntid.y;
	mov.u32 	%r33, %tid.y;
	mad.lo.s32 	%r3, %r31, %r32, %r33;
	add.s32 	%r34, %r26, %r3;
	add.s32 	%r35, %r24, %r25;
	setp.ge.s32 	%p1, %r2, %r35;
	add.s32 	%r36, %r27, %r26;
	setp.ge.s32 	%p2, %r34, %r36;
	or.pred  	%p3, %p1, %p2;
	@%p3 bra 	$L__BB0_20;
	add.s32 	%r38, %r2, %r22;
	setp.gt.s32 	%p4, %r38, %r19;
	add.s32 	%r39, %r34, %r23;
	setp.gt.s32 	%p5, %r39, %r20;
	or.pred  	%p6, %p4, %p5;
	mov.f32 	%f138, 0f00000000;
	mov.f32 	%f139, 0f00000000;
	@%p6 bra 	$L__BB0_20;
	setp.lt.s32 	%p7, %r23, 1;
	@%p7 bra 	$L__BB0_19;
	cvt.s64.s32 	%rd2, %r2;
	setp.lt.s32 	%p8, %r22, 1;
	@%p8 bra 	$L__BB0_19;
	and.b32  	%r5, %r22, 15;
	and.b32  	%r6, %r22, 7;
	and.b32  	%r7, %r22, 2147483632;
	and.b32  	%r8, %r22, 3;
	neg.s32 	%r9, %r7;
	mov.f32 	%f139, 0f00000000;
	mov.b32 	%r47, 0;
	mov.f32 	%f138, %f139;
$L__BB0_5:
	setp.lt.u32 	%p9, %r22, 16;
	add.s32 	%r42, %r47, %r34;
	mul.lo.s32 	%r43, %r42, %r21;
	cvt.s64.s32 	%rd3, %r43;
	add.s64 	%rd4, %rd3, %rd2;
	mov.b32 	%r50, 0;
	@%p9 bra 	$L__BB0_8;
	add.s64 	%rd12, %rd2, %rd1;
	add.s64 	%rd13, %rd12, %rd3;
	add.s64 	%rd27, %rd13, 7;
	mov.u32 	%r48, %r9;
$L__BB0_7:
	.pragma "nounroll";
	ld.global.nc.u8 	%rs1, [%rd27+-7];
	cvt.u16.u8 	%rs2, %rs1;
	cvt.rn.f32.u16 	%f37, %rs2;
	add.f32 	%f38, %f138, %f37;
	fma.rn.f32 	%f39, %f37, %f37, %f139;
	ld.global.nc.u8 	%rs3, [%rd27+-6];
	cvt.u16.u8 	%rs4, %rs3;
	cvt.rn.f32.u16 	%f40, %rs4;
	add.f32 	%f41, %f38, %f40;
	fma.rn.f32 	%f42, %f40, %f40, %f39;
	ld.global.nc.u8 	%rs5, [%rd27+-5];
	cvt.u16.u8 	%rs6, %rs5;
	cvt.rn.f32.u16 	%f43, %rs6;
	add.f32 	%f44, %f41, %f43;
	fma.rn.f32 	%f45, %f43, %f43, %f42;
	ld.global.nc.u8 	%rs7, [%rd27+-4];
	cvt.u16.u8 	%rs8, %rs7;
	cvt.rn.f32.u16 	%f46, %rs8;
	add.f32 	%f47, %f44, %f46;
	fma.rn.f32 	%f48, %f46, %f46, %f45;
	ld.global.nc.u8 	%rs9, [%rd27+-3];
	cvt.u16.u8 	%rs10, %rs9;
	cvt.rn.f32.u16 	%f49, %rs10;
	add.f32 	%f50, %f47, %f49;
	fma.rn.f32 	%f51, %f49, %f49, %f48;
	ld.global.nc.u8 	%rs11, [%rd27+-2];
	cvt.u16.u8 	%rs12, %rs11;
	cvt.rn.f32.u16 	%f52, %rs12;
	add.f32 	%f53, %f50, %f52;
	fma.rn.f32 	%f54, %f52, %f52, %f51;
	ld.global.nc.u8 	%rs13, [%rd27+-1];
	cvt.u16.u8 	%rs14, %rs13;
	cvt.rn.f32.u16 	%f55, %rs14;
	add.f32 	%f56, %f53, %f55;
	fma.rn.f32 	%f57, %f55, %f55, %f54;
	ld.global.nc.u8 	%rs15, [%rd27];
	cvt.u16.u8 	%rs16, %rs15;
	cvt.rn.f32.u16 	%f58, %rs16;
	add.f32 	%f59, %f56, %f58;
	fma.rn.f32 	%f60, %f58, %f58, %f57;
	ld.global.nc.u8 	%rs17, [%rd27+1];
	cvt.u16.u8 	%rs18, %rs17;
	cvt.rn.f32.u16 	%f61, %rs18;
	add.f32 	%f62, %f59, %f61;
	fma.rn.f32 	%f63, %f61, %f61, %f60;
	ld.global.nc.u8 	%rs19, [%rd27+2];
	cvt.u16.u8 	%rs20, %rs19;
	cvt.rn.f32.u16 	%f64, %rs20;
	add.f32 	%f65, %f62, %f64;
	fma.rn.f32 	%f66, %f64, %f64, %f63;
	ld.global.nc.u8 	%rs21, [%rd27+3];
	cvt.u16.u8 	%rs22, %rs21;
	cvt.rn.f32.u16 	%f67, %rs22;
	add.f32 	%f68, %f65, %f67;
	fma.rn.f32 	%f69, %f67, %f67, %f66;
	ld.global.nc.u8 	%rs23, [%rd27+4];
	cvt.u16.u8 	%rs24, %rs23;
	cvt.rn.f32.u16 	%f70, %rs24;
	add.f32 	%f71, %f68, %f70;
	fma.rn.f32 	%f72, %f70, %f70, %f69;
	ld.global.nc.u8 	%rs25, [%rd27+5];
	cvt.u16.u8 	%rs26, %rs25;
	cvt.rn.f32.u16 	%f73, %rs26;
	add.f32 	%f74, %f71, %f73;
	fma.rn.f32 	%f75, %f73, %f73, %f72;
	ld.global.nc.u8 	%rs27, [%rd27+6];
	cvt.u16.u8 	%rs28, %rs27;
	cvt.rn.f32.u16 	%f76, %rs28;
	add.f32 	%f77, %f74, %f76;
	fma.rn.f32 	%f78, %f76, %f76, %f75;
	ld.global.nc.u8 	%rs29, [%rd27+7];
	cvt.u16.u8 	%rs30, %rs29;
	cvt.rn.f32.u16 	%f79, %rs30;
	add.f32 	%f80, %f77, %f79;
	fma.rn.f32 	%f81, %f79, %f79, %f78;
	ld.global.nc.u8 	%rs31, [%rd27+8];
	cvt.u16.u8 	%rs32, %rs31;
	cvt.rn.f32.u16 	%f82, %rs32;
	add.f32 	%f138, %f80, %f82;
	fma.rn.f32 	%f139, %f82, %f82, %f81;
	add.s32 	%r48, %r48, 16;
	add.s64 	%rd27, %rd27, 16;
	setp.ne.s32 	%p10, %r48, 0;
	mov.u32 	%r50, %r7;
	@%p10 bra 	$L__BB0_7;
$L__BB0_8:
	setp.eq.s32 	%p11, %r5, 0;
	@%p11 bra 	$L__BB0_18;
	add.s32 	%r44, %r5, -1;
	setp.lt.u32 	%p12, %r44, 7;
	@%p12 bra 	$L__BB0_11;
	cvt.u64.u32 	%rd14, %r50;
	add.s64 	%rd15, %rd4, %rd14;
	add.s64 	%rd16, %rd1, %rd15;
	ld.global.nc.u8 	%rs33, [%rd16];
	cvt.u16.u8 	%rs34, %rs33;
	cvt.rn.f32.u16 	%f84, %rs34;
	add.f32 	%f85, %f138, %f84;
	fma.rn.f32 	%f86, %f84, %f84, %f139;
	ld.global.nc.u8 	%rs35, [%rd16+1];
	cvt.u16.u8 	%rs36, %rs35;
	cvt.rn.f32.u16 	%f87, %rs36;
	add.f32 	%f88, %f85, %f87;
	fma.rn.f32 	%f89, %f87, %f87, %f86;
	ld.global.nc.u8 	%rs37, [%rd16+2];
	cvt.u16.u8 	%rs38, %rs37;
	cvt.rn.f32.u16 	%f90, %rs38;
	add.f32 	%f91, %f88, %f90;
	fma.rn.f32 	%f92, %f90, %f90, %f89;
	ld.global.nc.u8 	%rs39, [%rd16+3];
	cvt.u16.u8 	%rs40, %rs39;
	cvt.rn.f32.u16 	%f93, %rs40;
	add.f32 	%f94, %f91, %f93;
	fma.rn.f32 	%f95, %f93, %f93, %f92;
	ld.global.nc.u8 	%rs41, [%rd16+4];
	cvt.u16.u8 	%rs42, %rs41;
	cvt.rn.f32.u16 	%f96, %rs42;
	add.f32 	%f97, %f94, %f96;
	fma.rn.f32 	%f98, %f96, %f96, %f95;
	ld.global.nc.u8 	%rs43, [%rd16+5];
	cvt.u16.u8 	%rs44, %rs43;
	cvt.rn.f32.u16 	%f99, %rs44;
	add.f32 	%f100, %f97, %f99;
	fma.rn.f32 	%f101, %f99, %f99, %f98;
	ld.global.nc.u8 	%rs45, [%rd16+6];
	cvt.u16.u8 	%rs46, %rs45;
	cvt.rn.f32.u16 	%f102, %rs46;
	add.f32 	%f103, %f100, %f102;
	fma.rn.f32 	%f104, %f102, %f102, %f101;
	ld.global.nc.u8 	%rs47, [%rd16+7];
	cvt.u16.u8 	%rs48, %rs47;
	cvt.rn.f32.u16 	%f105, %rs48;
	add.f32 	%f138, %f103, %f105;
	fma.rn.f32 	%f139, %f105, %f105, %f104;
	add.s32 	%r50, %r50, 8;
$L__BB0_11:
	setp.eq.s32 	%p13, %r6, 0;
	@%p13 bra 	$L__BB0_18;
	add.s32 	%r45, %r6, -1;
	setp.lt.u32 	%p14, %r45, 3;
	@%p14 bra 	$L__BB0_14;
	cvt.u64.u32 	%rd17, %r50;
	add.s64 	%rd18, %rd4, %rd17;
	add.s64 	%rd19, %rd1, %rd18;
	ld.global.nc.u8 	%rs49, [%rd19];
	cvt.u16.u8 	%rs50, %rs49;
	cvt.rn.f32.u16 	%f107, %rs50;
	add.f32 	%f108, %f138, %f107;
	fma.rn.f32 	%f109, %f107, %f107, %f139;
	ld.global.nc.u8 	%rs51, [%rd19+1];
	cvt.u16.u8 	%rs52, %rs51;
	cvt.rn.f32.u16 	%f110, %rs52;
	add.f32 	%f111, %f108, %f110;
	fma.rn.f32 	%f112, %f110, %f110, %f109;
	ld.global.nc.u8 	%rs53, [%rd19+2];
	cvt.u16.u8 	%rs54, %rs53;
	cvt.rn.f32.u16 	%f113, %rs54;
	add.f32 	%f114, %f111, %f113;
	fma.rn.f32 	%f115, %f113, %f113, %f112;
	ld.global.nc.u8 	%rs55, [%rd19+3];
	cvt.u16.u8 	%rs56, %rs55;
	cvt.rn.f32.u16 	%f116, %rs56;
	add.f32 	%f138, %f114, %f116;
	fma.rn.f32 	%f139, %f116, %f116, %f115;
	add.s32 	%r50, %r50, 4;
$L__BB0_14:
	setp.eq.s32 	%p15, %r8, 0;
	@%p15 bra 	$L__BB0_18;
	setp.eq.s32 	%p16, %r8, 1;
	cvt.u64.u32 	%rd20, %r50;
	add.s64 	%rd21, %rd4, %rd20;
	add.s64 	%rd8, %rd1, %rd21;
	ld.global.nc.u8 	%rs57, [%rd8];
	cvt.u16.u8 	%rs58, %rs57;
	cvt.rn.f32.u16 	%f117, %rs58;
	add.f32 	%f138, %f138, %f117;
	fma.rn.f32 	%f139, %f117, %f117, %f139;
	@%p16 bra 	$L__BB0_18;
	setp.eq.s32 	%p17, %r8, 2;
	ld.global.nc.u8 	%rs59, [%rd8+1];
	cvt.u16.u8 	%rs60, %rs59;
	cvt.rn.f32.u16 	%f118, %rs60;
	add.f32 	%f138, %f138, %f118;
	fma.rn.f32 	%f139, %f118, %f118, %f139;
	@%p17 bra 	$L__BB0_18;
	ld.global.nc.u8 	%rs61, [%rd8+2];
	cvt.u16.u8 	%rs62, %rs61;
	cvt.rn.f32.u16 	%f119, %rs62;
	add.f32 	%f138, %f138, %f119;
	fma.rn.f32 	%f139, %f119, %f119, %f139;
$L__BB0_18:
	add.s32 	%r47, %r47, 1;
	setp.ne.s32 	%p18, %r47, %r23;
	@%p18 bra 	$L__BB0_5;
$L__BB0_19:
	mad.lo.s32 	%r46, %r24, %r3, %r1;
	cvta.to.global.u64 	%rd22, %rd9;
	mul.wide.s32 	%rd23, %r46, 4;
	add.s64 	%rd24, %rd22, %rd23;
	st.global.f32 	[%rd24], %f138;
	cvta.to.global.u64 	%rd25, %rd10;
	add.s64 	%rd26, %rd25, %rd23;
	st.global.f32 	[%rd26], %f139;
$L__BB0_20:
	ret;

}
	// .globl	_ZN7trading4cuda16nccTemplateMatchEPKhiiiPKfiiffiiiiPf
.visible .entry _ZN7trading4cuda16nccTemplateMatchEPKhiiiPKfiiffiiiiPf(
	.param .u64 .ptr .align 1 _ZN7trading4cuda16nccTemplateMatchEPKhiiiPKfiiffiiiiPf_param_0,
	.param .u32 _ZN7trading4cuda16nccTemplateMatchEPKhiiiPKfiiffiiiiPf_param_1,
	.param .u32 _ZN7trading4cuda16nccTemplateMatchEPKhiiiPKfiiffiiiiPf_param_2,
	.param .u32 _ZN7trading4cuda16nccTemplateMatchEPKhiiiPKfiiffiiiiPf_param_3,
	.param .u64 .ptr .align 1 _ZN7trading4cuda16nccTemplateMatchEPKhiiiPKfiiffiiiiPf_param_4,
	.param .u32 _ZN7trading4cuda16nccTemplateMatchEPKhiiiPKfiiffiiiiPf_param_5,
	.param .u32 _ZN7trading4cuda16nccTemplateMatchEPKhiiiPKfiiffiiiiPf_param_6,
	.param .f32 _ZN7trading4cuda16nccTemplateMatchEPKhiiiPKfiiffiiiiPf_param_7,
	.param .f32 _ZN7trading4cuda16nccTemplateMatchEPKhiiiPKfiiffiiiiPf_param_8,
	.param .u32 _ZN7trading4cuda16nccTemplateMatchEPKhiiiPKfiiffiiiiPf_param_9,
	.param .u32 _ZN7trading4cuda16nccTemplateMatchEPKhiiiPKfiiffiiiiPf_param_10,
	.param .u32 _ZN7trading4cuda16nccTemplateMatchEPKhiiiPKfiiffiiiiPf_param_11,
	.param .u32 _ZN7trading4cuda16nccTemplateMatchEPKhiiiPKfiiffiiiiPf_param_12,
	.param .u64 .ptr .align 1 _ZN7trading4cuda16nccTemplateMatchEPKhiiiPKfiiffiiiiPf_param_13
)
{
	.reg .pred 	%p<23>;
	.reg .b16 	%rs<31>;
	.reg .b32 	%r<65>;
	.reg .b32 	%f<167>;
	.reg .b64 	%rd<52>;
	// demoted variable
	.shared .align 4 .b8 _ZZN7trading4cuda16nccTemplateMatchEPKhiiiPKfiiffiiiiPfE10s_template[16384];
	ld.param.u64 	%rd15, [_ZN7trading4cuda16nccTemplateMatchEPKhiiiPKfiiffiiiiPf_param_0];
	ld.param.u32 	%r27, [_ZN7trading4cuda16nccTemplateMatchEPKhiiiPKfiiffiiiiPf_param_1];
	ld.param.u32 	%r28, [_ZN7trading4cuda16nccTemplateMatchEPKhiiiPKfiiffiiiiPf_param_2];
	ld.param.u32 	%r29, [_ZN7trading4cuda16nccTemplateMatchEPKhiiiPKfiiffiiiiPf_param_3];
	ld.param.u64 	%rd13, [_ZN7trading4cuda16nccTemplateMatchEPKhiiiPKfiiffiiiiPf_param_4];
	ld.param.u32 	%r30, [_ZN7trading4cuda16nccTemplateMatchEPKhiiiPKfiiffiiiiPf_param_5];
	ld.param.u32 	%r31, [_ZN7trading4cuda16nccTemplateMatchEPKhiiiPKfiiffiiiiPf_param_6];
	ld.param.f32 	%f49, [_ZN7trading4cuda16nccTemplateMatchEPKhiiiPKfiiffiiiiPf_param_7];
	ld.param.f32 	%f50, [_ZN7trading4cuda16nccTemplateMatchEPKhiiiPKfiiffiiiiPf_param_8];
	ld.param.u32 	%r32, [_ZN7trading4cuda16nccTemplateMatchEPKhiiiPKfiiffiiiiPf_param_9];
	ld.param.u32 	%r33, [_ZN7trading4cuda16nccTemplateMatchEPKhiiiPKfiiffiiiiPf_param_10];
	ld.param.u32 	%r34, [_ZN7trading4cuda16nccTemplateMatchEPKhiiiPKfiiffiiiiPf_param_11];
	ld.param.u32 	%r35, [_ZN7trading4cuda16nccTemplateMatchEPKhiiiPKfiiffiiiiPf_param_12];
	ld.param.u64 	%rd14, [_ZN7trading4cuda16nccTemplateMatchEPKhiiiPKfiiffiiiiPf_param_13];
	cvta.to.global.u64 	%rd1, %rd15;
	mov.u32 	%r36, %ctaid.x;
	mov.u32 	%r1, %ntid.x;
	mov.u32 	%r37, %tid.x;
	mad.lo.s32 	%r2, %r36, %r1, %r37;
	add.s32 	%r3, %r32, %r2;
	mov.u32 	%r38, %ctaid.y;
	mov.u32 	%r4, %ntid.y;
	mov.u32 	%r39, %tid.y;
	mad.lo.s32 	%r5, %r38, %r4, %r39;
	add.s32 	%r6, %r33, %r5;
	mad.lo.s32 	%r59, %r39, %r1, %r37;
	mul.lo.s32 	%r41, %r31, %r30;
	setp.gt.s32 	%p1, %r41, 4096;
	setp.ge.s32 	%p2, %r59, %r41;
	or.pred  	%p3, %p1, %p2;
	@%p3 bra 	$L__BB1_3;
	mul.lo.s32 	%r9, %r1, %r4;
	cvta.to.global.u64 	%rd2, %rd13;
$L__BB1_2:
	mul.wide.u32 	%rd16, %r59, 4;
	add.s64 	%rd17, %rd2, %rd16;
	ld.global.nc.f32 	%f51, [%rd17];
	shl.b32 	%r42, %r59, 2;
	mov.u32 	%r43, _ZZN7trading4cuda16nccTemplateMatchEPKhiiiPKfiiffiiiiPfE10s_template;
	add.s32 	%r44, %r43, %r42;
	st.shared.f32 	[%r44], %f51;
	add.s32 	%r59, %r59, %r9;
	setp.lt.s32 	%p4, %r59, %r41;
	@%p4 bra 	$L__BB1_2;
$L__BB1_3:
	bar.sync 	0;
	add.s32 	%r45, %r34, %r32;
	setp.ge.s32 	%p5, %r3, %r45;
	add.s32 	%r46, %r35, %r33;
	setp.ge.s32 	%p6, %r6, %r46;
	or.pred  	%p7, %p5, %p6;
	@%p7 bra 	$L__BB1_23;
	add.s32 	%r47, %r3, %r30;
	setp.gt.s32 	%p8, %r47, %r27;
	add.s32 	%r48, %r6, %r31;
	setp.gt.s32 	%p9, %r48, %r28;
	or.pred  	%p10, %p8, %p9;
	mov.f32 	%f160, 0f00000000;
	mov.f32 	%f161, 0f00000000;
	mov.f32 	%f162, 0f00000000;
	@%p10 bra 	$L__BB1_23;
	setp.lt.s32 	%p11, %r41, 4097;
	mov.u32 	%r49, _ZZN7trading4cuda16nccTemplateMatchEPKhiiiPKfiiffiiiiPfE10s_template;
	cvt.u64.u32 	%rd18, %r49;
	cvta.shared.u64 	%rd19, %rd18;
	selp.b64 	%rd3, %rd19, %rd13, %p11;
	setp.lt.s32 	%p12, %r31, 1;
	@%p12 bra 	$L__BB1_20;
	cvt.s64.s32 	%rd4, %r3;
	setp.lt.s32 	%p13, %r30, 1;
	@%p13 bra 	$L__BB1_20;
	and.b32  	%r12, %r30, 7;
	and.b32  	%r13, %r30, 3;
	and.b32  	%r14, %r30, 2147483640;
	and.b32  	%r15, %r30, 1;
	neg.s32 	%r16, %r14;
	mov.f32 	%f162, 0f00000000;
	mov.b32 	%r60, 0;
	mov.f32 	%f161, %f162;
	mov.f32 	%f160, %f162;
$L__BB1_8:
	setp.lt.u32 	%p14, %r30, 8;
	add.s32 	%r52, %r60, %r6;
	mul.lo.s32 	%r53, %r52, %r29;
	cvt.s64.s32 	%rd5, %r53;
	add.s64 	%rd6, %rd5, %rd4;
	mul.lo.s32 	%r18, %r60, %r30;
	mov.b32 	%r63, 0;
	@%p14 bra 	$L__BB1_11;
	add.s64 	%rd20, %rd4, %rd1;
	add.s64 	%rd21, %rd20, %rd5;
	add.s64 	%rd51, %rd21, 3;
	mul.wide.u32 	%rd22, %r18, 4;
	add.s64 	%rd23, %rd3, %rd22;
	add.s64 	%rd50, %rd23, 16;
	mov.u32 	%r61, %r16;
$L__BB1_10:
	.pragma "nounroll";
	ld.global.nc.u8 	%rs1, [%rd51+-3];
	cvt.u16.u8 	%rs2, %rs1;
	cvt.rn.f32.u16 	%f56, %rs2;
	ld.f32 	%f57, [%rd50+-16];
	fma.rn.f32 	%f58, %f57, %f56, %f160;
	add.f32 	%f59, %f161, %f56;
	fma.rn.f32 	%f60, %f56, %f56, %f162;
	ld.global.nc.u8 	%rs3, [%rd51+-2];
	cvt.u16.u8 	%rs4, %rs3;
	cvt.rn.f32.u16 	%f61, %rs4;
	ld.f32 	%f62, [%rd50+-12];
	fma.rn.f32 	%f63, %f62, %f61, %f58;
	add.f32 	%f64, %f59, %f61;
	fma.rn.f32 	%f65, %f61, %f61, %f60;
	ld.global.nc.u8 	%rs5, [%rd51+-1];
	cvt.u16.u8 	%rs6, %rs5;
	cvt.rn.f32.u16 	%f66, %rs6;
	ld.f32 	%f67, [%rd50+-8];
	fma.rn.f32 	%f68, %f67, %f66, %f63;
	add.f32 	%f69, %f64, %f66;
	fma.rn.f32 	%f70, %f66, %f66, %f65;
	ld.global.nc.u8 	%rs7, [%rd51];
	cvt.u16.u8 	%rs8, %rs7;
	cvt.rn.f32.u16 	%f71, %rs8;
	ld.f32 	%f72, [%rd50+-4];
	fma.rn.f32 	%f73, %f72, %f71, %f68;
	add.f32 	%f74, %f69, %f71;
	fma.rn.f32 	%f75, %f71, %f71, %f70;
	ld.global.nc.u8 	%rs9, [%rd51+1];
	cvt.u16.u8 	%rs10, %rs9;
	cvt.rn.f32.u16 	%f76, %rs10;
	ld.f32 	%f77, [%rd50];
	fma.rn.f32 	%f78, %f77, %f76, %f73;
	add.f32 	%f79, %f74, %f76;
	fma.rn.f32 	%f80, %f76, %f76, %f75;
	ld.global.nc.u8 	%rs11, [%rd51+2];
	cvt.u16.u8 	%rs12, %rs11;
	cvt.rn.f32.u16 	%f81, %rs12;
	ld.f32 	%f82, [%rd50+4];
	fma.rn.f32 	%f83, %f82, %f81, %f78;
	add.f32 	%f84, %f79, %f81;
	fma.rn.f32 	%f85, %f81, %f81, %f80;
	ld.global.nc.u8 	%rs13, [%rd51+3];
	cvt.u16.u8 	%rs14, %rs13;
	cvt.rn.f32.u16 	%f86, %rs14;
	ld.f32 	%f87, [%rd50+8];
	fma.rn.f32 	%f88, %f87, %f86, %f83;
	add.f32 	%f89, %f84, %f86;
	fma.rn.f32 	%f90, %f86, %f86, %f85;
	ld.global.nc.u8 	%rs15, [%rd51+4];
	cvt.u16.u8 	%rs16, %rs15;
	cvt.rn.f32.u16 	%f91, %rs16;
	ld.f32 	%f92, [%rd50+12];
	fma.rn.f32 	%f160, %f92, %f91, %f88;
	add.f32 	%f161, %f89, %f91;
	fma.rn.f32 	%f162, %f91, %f91, %f90;
	add.s32 	%r61, %r61, 8;
	add.s64 	%rd51, %rd51, 8;
	add.s64 	%rd50, %rd50, 32;
	setp.ne.s32 	%p15, %r61, 0;
	mov.u32 	%r63, %r14;
	@%p15 bra 	$L__BB1_10;
$L__BB1_11:
	setp.eq.s32 	%p16, %r12, 0;
	@%p16 bra 	$L__BB1_19;
	add.s32 	%r54, %r12, -1;
	setp.lt.u32 	%p17, %r54, 3;
	@%p17 bra 	$L__BB1_14;
	cvt.u64.u32 	%rd24, %r63;
	add.s64 	%rd25, %rd6, %rd24;
	add.s64 	%rd26, %rd1, %rd25;
	ld.global.nc.u8 	%rs17, [%rd26];
	cvt.u16.u8 	%rs18, %rs17;
	cvt.rn.f32.u16 	%f94, %rs18;
	add.s32 	%r55, %r63, %r18;
	mul.wide.u32 	%rd27, %r55, 4;
	add.s64 	%rd28, %rd3, %rd27;
	ld.f32 	%f95, [%rd28];
	fma.rn.f32 	%f96, %f95, %f94, %f160;
	add.f32 	%f97, %f161, %f94;
	fma.rn.f32 	%f98, %f94, %f94, %f162;
	ld.global.nc.u8 	%rs19, [%rd26+1];
	cvt.u16.u8 	%rs20, %rs19;
	cvt.rn.f32.u16 	%f99, %rs20;
	cvt.u64.u32 	%rd29, %r18;
	add.s64 	%rd30, %rd24, %rd29;
	shl.b64 	%rd31, %rd30, 2;
	add.s64 	%rd32, %rd3, %rd31;
	ld.f32 	%f100, [%rd32+4];
	fma.rn.f32 	%f101, %f100, %f99, %f96;
	add.f32 	%f102, %f97, %f99;
	fma.rn.f32 	%f103, %f99, %f99, %f98;
	ld.global.nc.u8 	%rs21, [%rd26+2];
	cvt.u16.u8 	%rs22, %rs21;
	cvt.rn.f32.u16 	%f104, %rs22;
	ld.f32 	%f105, [%rd32+8];
	fma.rn.f32 	%f106, %f105, %f104, %f101;
	add.f32 	%f107, %f102, %f104;
	fma.rn.f32 	%f108, %f104, %f104, %f103;
	ld.global.nc.u8 	%rs23, [%rd26+3];
	cvt.u16.u8 	%rs24, %rs23;
	cvt.rn.f32.u16 	%f109, %rs24;
	ld.f32 	%f110, [%rd32+12];
	fma.rn.f32 	%f160, %f110, %f109, %f106;
	add.f32 	%f161, %f107, %f109;
	fma.rn.f32 	%f162, %f109, %f109, %f108;
	add.s32 	%r63, %r63, 4;
$L__BB1_14:
	setp.eq.s32 	%p18, %r13, 0;
	@%p18 bra 	$L__BB1_19;
	setp.eq.s32 	%p19, %r13, 1;
	@%p19 bra 	$L__BB1_17;
	cvt.u64.u32 	%rd33, %r63;
	add.s64 	%rd34, %rd6, %rd33;
	add.s64 	%rd35, %rd1, %rd34;
	ld.global.nc.u8 	%rs25, [%rd35];
	cvt.u16.u8 	%rs26, %rs25;
	cvt.rn.f32.u16 	%f112, %rs26;
	add.s32 	%r56, %r63, %r18;
	mul.wide.u32 	%rd36, %r56, 4;
	add.s64 	%rd37, %rd3, %rd36;
	ld.f32 	%f113, [%rd37];
	fma.rn.f32 	%f114, %f113, %f112, %f160;
	add.f32 	%f115, %f161, %f112;
	fma.rn.f32 	%f116, %f112, %f112, %f162;
	ld.global.nc.u8 	%rs27, [%rd35+1];
	cvt.u16.u8 	%rs28, %rs27;
	cvt.rn.f32.u16 	%f117, %rs28;
	cvt.u64.u32 	%rd38, %r18;
	add.s64 	%rd39, %rd33, %rd38;
	shl.b64 	%rd40, %rd39, 2;
	add.s64 	%rd41, %rd3, %rd40;
	ld.f32 	%f118, [%rd41+4];
	fma.rn.f32 	%f160, %f118, %f117, %f114;
	add.f32 	%f161, %f115, %f117;
	fma.rn.f32 	%f162, %f117, %f117, %f116;
	add.s32 	%r63, %r63, 2;
$L__BB1_17:
	setp.eq.s32 	%p20, %r15, 0;
	@%p20 bra 	$L__BB1_19;
	cvt.u64.u32 	%rd42, %r63;
	add.s64 	%rd43, %rd6, %rd42;
	add.s64 	%rd44, %rd1, %rd43;
	ld.global.nc.u8 	%rs29, [%rd44];
	cvt.u16.u8 	%rs30, %rs29;
	cvt.rn.f32.u16 	%f119, %rs30;
	add.s32 	%r57, %r63, %r18;
	mul.wide.u32 	%rd45, %r57, 4;
	add.s64 	%rd46, %rd3, %rd45;
	ld.f32 	%f120, [%rd46];
	fma.rn.f32 	%f160, %f120, %f119, %f160;
	add.f32 	%f161, %f161, %f119;
	fma.rn.f32 	%f162, %f119, %f119, %f162;
$L__BB1_19:
	add.s32 	%r60, %r60, 1;
	setp.ne.s32 	%p21, %r60, %r31;
	@%p21 bra 	$L__BB1_8;
$L__BB1_20:
	cvt.rn.f32.s32 	%f43, %r41;
	div.rn.f32 	%f44, %f161, %f43;
	div.rn.f32 	%f45, %f49, %f43;
	mul.f32 	%f122, %f161, %f44;
	sub.f32 	%f123, %f162, %f122;
	mul.f32 	%f124, %f49, %f45;
	sub.f32 	%f125, %f50, %f124;
	mul.f32 	%f126, %f125, %f123;
	sqrt.rn.f32 	%f46, %f126;
	setp.leu.f32 	%p22, %f46, 0f358637BD;
	mov.f32 	%f166, 0f00000000;
	@%p22 bra 	$L__BB1_22;
	mul.f32 	%f127, %f45, %f161;
	sub.f32 	%f128, %f160, %f127;
	mul.f32 	%f129, %f49, %f44;
	sub.f32 	%f130, %f128, %f129;
	mul.f32 	%f131, %f44, %f43;
	fma.rn.f32 	%f132, %f45, %f131, %f130;
	div.rn.f32 	%f166, %f132, %f46;
$L__BB1_22:
	mad.lo.s32 	%r58, %r34, %r5, %r2;
	cvta.to.global.u64 	%rd47, %rd14;
	mul.wide.s32 	%rd48, %r58, 4;
	add.s64 	%rd49, %rd47, %rd48;
	st.global.f32 	[%rd49], %f166;
$L__BB1_23:
	ret;

}
	// .globl	_ZN7trading4cuda16ssdTemplateMatchEPKhiiiPKfiiiiiiPf
.visible .entry _ZN7trading4cuda16ssdTemplateMatchEPKhiiiPKfiiiiiiPf(
	.param .u64 .ptr .align 1 _ZN7trading4cuda16ssdTemplateMatchEPKhiiiPKfiiiiiiPf_param_0,
	.param .u32 _ZN7trading4cuda16ssdTemplateMatchEPKhiiiPKfiiiiiiPf_param_1,
	.param .u32 _ZN7trading4cuda16ssdTemplateMatchEPKhiiiPKfiiiiiiPf_param_2,
	.param .u32 _ZN7trading4cuda16ssdTemplateMatchEPKhiiiPKfiiiiiiPf_param_3,
	.param .u64 .ptr .align 1 _ZN7trading4cuda16ssdTemplateMatchEPKhiiiPKfiiiiiiPf_param_4,
	.param .u32 _ZN7trading4cuda16ssdTemplateMatchEPKhiiiPKfiiiiiiPf_param_5,
	.param .u32 _ZN7trading4cuda16ssdTemplateMatchEPKhiiiPKfiiiiiiPf_param_6,
	.param .u32 _ZN7trading4cuda16ssdTemplateMatchEPKhiiiPKfiiiiiiPf_param_7,
	.param .u32 _ZN7trading4cuda16ssdTemplateMatchEPKhiiiPKfiiiiiiPf_param_8,
	.param .u32 _ZN7trading4cuda16ssdTemplateMatchEPKhiiiPKfiiiiiiPf_param_9,
	.param .u32 _ZN7trading4cuda16ssdTemplateMatchEPKhiiiPKfiiiiiiPf_param_10,
	.param .u64 .ptr .align 1 _ZN7trading4cuda16ssdTemplateMatchEPKhiiiPKfiiiiiiPf_param_11
)
{
	.reg .pred 	%p<23>;
	.reg .b16 	%rs<31>;
	.reg .b32 	%r<66>;
	.reg .b32 	%f<93>;
	.reg .b64 	%rd<53>;
	// demoted variable
	.shared .align 4 .b8 _ZZN7trading4cuda16ssdTemplateMatchEPKhiiiPKfiiiiiiPfE10s_template[16384];
	ld.param.u64 	%rd15, [_ZN7trading4cuda16ssdTemplateMatchEPKhiiiPKfiiiiiiPf_param_0];
	ld.param.u32 	%r26, [_ZN7trading4cuda16ssdTemplateMatchEPKhiiiPKfiiiiiiPf_param_1];
	ld.param.u32 	%r27, [_ZN7trading4cuda16ssdTemplateMatchEPKhiiiPKfiiiiiiPf_param_2];
	ld.param.u64 	%rd13, [_ZN7trading4cuda16ssdTemplateMatchEPKhiiiPKfiiiiiiPf_param_4];
	ld.param.u32 	%r29, [_ZN7trading4cuda16ssdTemplateMatchEPKhiiiPKfiiiiiiPf_param_5];
	ld.param.u32 	%r30, [_ZN7trading4cuda16ssdTemplateMatchEPKhiiiPKfiiiiiiPf_param_6];
	ld.param.u32 	%r31, [_ZN7trading4cuda16ssdTemplateMatchEPKhiiiPKfiiiiiiPf_param_7];
	ld.param.u32 	%r32, [_ZN7trading4cuda16ssdTemplateMatchEPKhiiiPKfiiiiiiPf_param_8];
	ld.param.u32 	%r33, [_ZN7trading4cuda16ssdTemplateMatchEPKhiiiPKfiiiiiiPf_param_9];
	ld.param.u32 	%r34, [_ZN7trading4cuda16ssdTemplateMatchEPKhiiiPKfiiiiiiPf_param_10];
	cvta.to.global.u64 	%rd1, %rd15;
	mov.u32 	%r35, %ctaid.x;
	mov.u32 	%r1, %ntid.x;
	mov.u32 	%r36, %tid.x;
	mad.lo.s32 	%r2, %r35, %r1, %r36;
	add.s32 	%r3, %r31, %r2;
	mov.u32 	%r37, %ctaid.y;
	mov.u32 	%r4, %ntid.y;
	mov.u32 	%r38, %tid.y;
	mad.lo.s32 	%r5, %r37, %r4, %r38;
	add.s32 	%r6, %r32, %r5;
	mad.lo.s32 	%r60, %r38, %r1, %r36;
	mul.lo.s32 	%r40, %r30, %r29;
	setp.gt.s32 	%p1, %r40, 4096;
	setp.ge.s32 	%p2, %r60, %r40;
	or.pred  	%p3, %p1, %p2;
	@%p3 bra 	$L__BB2_3;
	mul.lo.s32 	%r9, %r1, %r4;
	cvta.to.global.u64 	%rd2, %rd13;
$L__BB2_2:
	mul.wide.u32 	%rd16, %r60, 4;
	add.s64 	%rd17, %rd2, %rd16;
	ld.global.nc.f32 	%f15, [%rd17];
	shl.b32 	%r41, %r60, 2;
	mov.u32 	%r42, _ZZN7trading4cuda16ssdTemplateMatchEPKhiiiPKfiiiiiiPfE10s_template;
	add.s32 	%r43, %r42, %r41;
	st.shared.f32 	[%r43], %f15;
	add.s32 	%r60, %r60, %r9;
	setp.lt.s32 	%p4, %r60, %r40;
	@%p4 bra 	$L__BB2_2;
$L__BB2_3:
	bar.sync 	0;
	add.s32 	%r44, %r33, %r31;
	setp.ge.s32 	%p5, %r3, %r44;
	add.s32 	%r45, %r34, %r32;
	setp.ge.s32 	%p6, %r6, %r45;
	or.pred  	%p7, %p5, %p6;
	@%p7 bra 	$L__BB2_21;
	add.s32 	%r46, %r3, %r29;
	setp.gt.s32 	%p8, %r46, %r26;
	add.s32 	%r47, %r6, %r30;
	setp.gt.s32 	%p9, %r47, %r27;
	or.pred  	%p10, %p8, %p9;
	mov.f32 	%f91, 0f00000000;
	@%p10 bra 	$L__BB2_21;
	setp.lt.s32 	%p11, %r40, 4097;
	mov.u32 	%r48, _ZZN7trading4cuda16ssdTemplateMatchEPKhiiiPKfiiiiiiPfE10s_template;
	cvt.u64.u32 	%rd18, %r48;
	cvta.shared.u64 	%rd19, %rd18;
	selp.b64 	%rd3, %rd19, %rd13, %p11;
	setp.lt.s32 	%p12, %r30, 1;
	@%p12 bra 	$L__BB2_20;
	cvt.s64.s32 	%rd4, %r3;
	setp.lt.s32 	%p13, %r29, 1;
	@%p13 bra 	$L__BB2_20;
	and.b32  	%r12, %r29, 7;
	and.b32  	%r13, %r29, 3;
	and.b32  	%r14, %r29, 2147483640;
	neg.s32 	%r15, %r14;
	mov.f32 	%f91, 0f00000000;
	mov.b32 	%r61, 0;
$L__BB2_8:
	ld.param.u32 	%r59, [_ZN7trading4cuda16ssdTemplateMatchEPKhiiiPKfiiiiiiPf_param_3];
	setp.lt.u32 	%p14, %r29, 8;
	add.s32 	%r51, %r61, %r6;
	mul.lo.s32 	%r52, %r51, %r59;
	cvt.s64.s32 	%rd5, %r52;
	add.s64 	%rd6, %rd5, %rd4;
	mul.lo.s32 	%r17, %r61, %r29;
	mov.b32 	%r64, 0;
	@%p14 bra 	$L__BB2_11;
	add.s64 	%rd20, %rd4, %rd1;
	add.s64 	%rd21, %rd20, %rd5;
	add.s64 	%rd52, %rd21, 3;
	mul.wide.u32 	%rd22, %r17, 4;
	add.s64 	%rd23, %rd3, %rd22;
	add.s64 	%rd51, %rd23, 16;
	mov.u32 	%r62, %r15;
$L__BB2_10:
	.pragma "nounroll";
	ld.global.nc.u8 	%rs1, [%rd52+-3];
	cvt.u16.u8 	%rs2, %rs1;
	cvt.rn.f32.u16 	%f20, %rs2;
	ld.f32 	%f21, [%rd51+-16];
	sub.f32 	%f22, %f20, %f21;
	fma.rn.f32 	%f23, %f22, %f22, %f91;
	ld.global.nc.u8 	%rs3, [%rd52+-2];
	cvt.u16.u8 	%rs4, %rs3;
	cvt.rn.f32.u16 	%f24, %rs4;
	ld.f32 	%f25, [%rd51+-12];
	sub.f32 	%f26, %f24, %f25;
	fma.rn.f32 	%f27, %f26, %f26, %f23;
	ld.global.nc.u8 	%rs5, [%rd52+-1];
	cvt.u16.u8 	%rs6, %rs5;
	cvt.rn.f32.u16 	%f28, %rs6;
	ld.f32 	%f29, [%rd51+-8];
	sub.f32 	%f30, %f28, %f29;
	fma.rn.f32 	%f31, %f30, %f30, %f27;
	ld.global.nc.u8 	%rs7, [%rd52];
	cvt.u16.u8 	%rs8, %rs7;
	cvt.rn.f32.u16 	%f32, %rs8;
	ld.f32 	%f33, [%rd51+-4];
	sub.f32 	%f34, %f32, %f33;
	fma.rn.f32 	%f35, %f34, %f34, %f31;
	ld.global.nc.u8 	%rs9, [%rd52+1];
	cvt.u16.u8 	%rs10, %rs9;
	cvt.rn.f32.u16 	%f36, %rs10;
	ld.f32 	%f37, [%rd51];
	sub.f32 	%f38, %f36, %f37;
	fma.rn.f32 	%f39, %f38, %f38, %f35;
	ld.global.nc.u8 	%rs11, [%rd52+2];
	cvt.u16.u8 	%rs12, %rs11;
	cvt.rn.f32.u16 	%f40, %rs12;
	ld.f32 	%f41, [%rd51+4];
	sub.f32 	%f42, %f40, %f41;
	fma.rn.f32 	%f43, %f42, %f42, %f39;
	ld.global.nc.u8 	%rs13, [%rd52+3];
	cvt.u16.u8 	%rs14, %rs13;
	cvt.rn.f32.u16 	%f44, %rs14;
	ld.f32 	%f45, [%rd51+8];
	sub.f32 	%f46, %f44, %f45;
	fma.rn.f32 	%f47, %f46, %f46, %f43;
	ld.global.nc.u8 	%rs15, [%rd52+4];
	cvt.u16.u8 	%rs16, %rs15;
	cvt.rn.f32.u16 	%f48, %rs16;
	ld.f32 	%f49, [%rd51+12];
	sub.f32 	%f50, %f48, %f49;
	fma.rn.f32 	%f91, %f50, %f50, %f47;
	add.s32 	%r62, %r62, 8;
	add.s64 	%rd52, %rd52, 8;
	add.s64 	%rd51, %rd51, 32;
	setp.ne.s32 	%p15, %r62, 0;
	mov.u32 	%r64, %r14;
	@%p15 bra 	$L__BB2_10;
$L__BB2_11:
	setp.eq.s32 	%p16, %r12, 0;
	@%p16 bra 	$L__BB2_19;
	add.s32 	%r53, %r12, -1;
	setp.lt.u32 	%p17, %r53, 3;
	@%p17 bra 	$L__BB2_14;
	cvt.u64.u32 	%rd24, %r64;
	add.s64 	%rd25, %rd6, %rd24;
	add.s64 	%rd26, %rd1, %rd25;
	ld.global.nc.u8 	%rs17, [%rd26];
	cvt.u16.u8 	%rs18, %rs17;
	cvt.rn.f32.u16 	%f52, %rs18;
	add.s32 	%r54, %r64, %r17;
	mul.wide.u32 	%rd27, %r54, 4;
	add.s64 	%rd28, %rd3, %rd27;
	ld.f32 	%f53, [%rd28];
	sub.f32 	%f54, %f52, %f53;
	fma.rn.f32 	%f55, %f54, %f54, %f91;
	ld.global.nc.u8 	%rs19, [%rd26+1];
	cvt.u16.u8 	%rs20, %rs19;
	cvt.rn.f32.u16 	%f56, %rs20;
	cvt.u64.u32 	%rd29, %r17;
	add.s64 	%rd30, %rd24, %rd29;
	shl.b64 	%rd31, %rd30, 2;
	add.s64 	%rd32, %rd3, %rd31;
	ld.f32 	%f57, [%rd32+4];
	sub.f32 	%f58, %f56, %f57;
	fma.rn.f32 	%f59, %f58, %f58, %f55;
	ld.global.nc.u8 	%rs21, [%rd26+2];
	cvt.u16.u8 	%rs22, %rs21;
	cvt.rn.f32.u16 	%f60, %rs22;
	ld.f32 	%f61, [%rd32+8];
	sub.f32 	%f62, %f60, %f61;
	fma.rn.f32 	%f63, %f62, %f62, %f59;
	ld.global.nc.u8 	%rs23, [%rd26+3];
	cvt.u16.u8 	%rs24, %rs23;
	cvt.rn.f32.u16 	%f64, %rs24;
	ld.f32 	%f65, [%rd32+12];
	sub.f32 	%f66, %f64, %f65;
	fma.rn.f32 	%f91, %f66, %f66, %f63;
	add.s32 	%r64, %r64, 4;
$L__BB2_14:
	setp.eq.s32 	%p18, %r13, 0;
	@%p18 bra 	$L__BB2_19;
	setp.eq.s32 	%p19, %r13, 1;
	@%p19 bra 	$L__BB2_17;
	cvt.u64.u32 	%rd33, %r64;
	add.s64 	%rd34, %rd6, %rd33;
	add.s64 	%rd35, %rd1, %rd34;
	ld.global.nc.u8 	%rs25, [%rd35];
	cvt.u16.u8 	%rs26, %rs25;
	cvt.rn.f32.u16 	%f68, %rs26;
	add.s32 	%r55, %r64, %r17;
	mul.wide.u32 	%rd36, %r55, 4;
	add.s64 	%rd37, %rd3, %rd36;
	ld.f32 	%f69, [%rd37];
	sub.f32 	%f70, %f68, %f69;
	fma.rn.f32 	%f71, %f70, %f70, %f91;
	ld.global.nc.u8 	%rs27, [%rd35+1];
	cvt.u16.u8 	%rs28, %rs27;
	cvt.rn.f32.u16 	%f72, %rs28;
	cvt.u64.u32 	%rd38, %r17;
	add.s64 	%rd39, %rd33, %rd38;
	shl.b64 	%rd40, %rd39, 2;
	add.s64 	%rd41, %rd3, %rd40;
	ld.f32 	%f73, [%rd41+4];
	sub.f32 	%f74, %f72, %f73;
	fma.rn.f32 	%f91, %f74, %f74, %f71;
	add.s32 	%r64, %r64, 2;
$L__BB2_17:
	and.b32  	%r56, %r29, 1;
	setp.eq.b32 	%p20, %r56, 1;
	not.pred 	%p21, %p20;
	@%p21 bra 	$L__BB2_19;
	cvt.u64.u32 	%rd42, %r64;
	add.s64 	%rd43, %rd6, %rd42;
	add.s64 	%rd44, %rd1, %rd43;
	ld.global.nc.u8 	%rs29, [%rd44];
	cvt.u16.u8 	%rs30, %rs29;
	cvt.rn.f32.u16 	%f75, %rs30;
	add.s32 	%r57, %r64, %r17;
	mul.wide.u32 	%rd45, %r57, 4;
	add.s64 	%rd46, %rd3, %rd45;
	ld.f32 	%f76, [%rd46];
	sub.f32 	%f77, %f75, %f76;
	fma.rn.f32 	%f91, %f77, %f77, %f91;
$L__BB2_19:
	add.s32 	%r61, %r61, 1;
	setp.ne.s32 	%p22, %r61, %r30;
	@%p22 bra 	$L__BB2_8;
$L__BB2_20:
	ld.param.u64 	%rd50, [_ZN7trading4cuda16ssdTemplateMatchEPKhiiiPKfiiiiiiPf_param_11];
	cvt.rn.f32.s32 	%f78, %r40;
	mul.f32 	%f79, %f78, 0fC77E0100;
	div.rn.f32 	%f80, %f91, %f79;
	add.f32 	%f81, %f80, 0f3F800000;
	mad.lo.s32 	%r58, %r33, %r5, %r2;
	cvta.to.global.u64 	%rd47, %rd50;
	mul.wide.s32 	%rd48, %r58, 4;
	add.s64 	%rd49, %rd47, %rd48;
	st.global.f32 	[%rd49], %f81;
$L__BB2_21:
	ret;

}
	// .globl	_ZN7trading4cuda12findMaxScoreEPKfiiPfPiS4_
.visible .entry _ZN7trading4cuda12findMaxScoreEPKfiiPfPiS4_(
	.param .u64 .ptr .align 1 _ZN7trading4cuda12findMaxScoreEPKfiiPfPiS4__param_0,
	.param .u32 _ZN7trading4cuda12findMaxScoreEPKfiiPfPiS4__param_1,
	.param .u32 _ZN7trading4cuda12findMaxScoreEPKfiiPfPiS4__param_2,
	.param .u64 .ptr .align 1 _ZN7trading4cuda12findMaxScoreEPKfiiPfPiS4__param_3,
	.param .u64 .ptr .align 1 _ZN7trading4cuda12findMaxScoreEPKfiiPfPiS4__param_4,
	.param .u64 .ptr .align 1 _ZN7trading4cuda12findMaxScoreEPKfiiPfPiS4__param_5
)
{
	.reg .pred 	%p<9>;
	.reg .b32 	%r<33>;
	.reg .b32 	%f<12>;
	.reg .b64 	%rd<11>;
	// demoted variable
	.shared .align 4 .b8 _ZZN7trading4cuda12findMaxScoreEPKfiiPfPiS4_E10s_maxScore[1024];
	// demoted variable
	.shared .align 4 .b8 _ZZN7trading4cuda12findMaxScoreEPKfiiPfPiS4_E8s_maxIdx[1024];
	ld.param.u64 	%rd2, [_ZN7trading4cuda12findMaxScoreEPKfiiPfPiS4__param_0];
	ld.param.u32 	%r15, [_ZN7trading4cuda12findMaxScoreEPKfiiPfPiS4__param_1];
	ld.param.u32 	%r17, [_ZN7trading4cuda12findMaxScoreEPKfiiPfPiS4__param_2];
	ld.param.u64 	%rd3, [_ZN7trading4cuda12findMaxScoreEPKfiiPfPiS4__param_3];
	ld.param.u64 	%rd4, [_ZN7trading4cuda12findMaxScoreEPKfiiPfPiS4__param_4];
	ld.param.u64 	%rd5, [_ZN7trading4cuda12findMaxScoreEPKfiiPfPiS4__param_5];
	mov.u32 	%r1, %tid.x;
	mul.lo.s32 	%r2, %r17, %r15;
	setp.ge.s32 	%p1, %r1, %r2;
	mov.b32 	%r31, 0;
	mov.f32 	%f11, 0fD01502F9;
	@%p1 bra 	$L__BB3_3;
	mov.u32 	%r3, %ntid.x;
	cvta.to.global.u64 	%rd1, %rd2;
	mov.f32 	%f11, 0fD01502F9;
	mov.b32 	%r31, 0;
	mov.u32 	%r29, %r1;
$L__BB3_2:
	mul.wide.s32 	%rd6, %r29, 4;
	add.s64 	%rd7, %rd1, %rd6;
	ld.global.nc.f32 	%f7, [%rd7];
	setp.gt.f32 	%p2, %f7, %f11;
	selp.f32 	%f11, %f7, %f11, %p2;
	selp.b32 	%r31, %r29, %r31, %p2;
	add.s32 	%r29, %r29, %r3;
	setp.lt.s32 	%p3, %r29, %r2;
	@%p3 bra 	$L__BB3_2;
$L__BB3_3:
	shl.b32 	%r19, %r1, 2;
	mov.u32 	%r20, _ZZN7trading4cuda12findMaxScoreEPKfiiPfPiS4_E10s_maxScore;
	add.s32 	%r9, %r20, %r19;
	st.shared.f32 	[%r9], %f11;
	mov.u32 	%r21, _ZZN7trading4cuda12findMaxScoreEPKfiiPfPiS4_E8s_maxIdx;
	add.s32 	%r10, %r21, %r19;
	st.shared.u32 	[%r10], %r31;
	bar.sync 	0;
	mov.u32 	%r32, %ntid.x;
	setp.lt.u32 	%p4, %r32, 2;
	@%p4 bra 	$L__BB3_8;
$L__BB3_4:
	mov.u32 	%r12, %r32;
	shr.u32 	%r32, %r12, 1;
	setp.ge.u32 	%p5, %r1, %r32;
	@%p5 bra 	$L__BB3_7;
	shl.b32 	%r14, %r32, 2;
	add.s32 	%r22, %r9, %r14;
	ld.shared.f32 	%f4, [%r22];
	ld.shared.f32 	%f8, [%r9];
	setp.leu.f32 	%p6, %f4, %f8;
	@%p6 bra 	$L__BB3_7;
	st.shared.f32 	[%r9], %f4;
	add.s32 	%r23, %r10, %r14;
	ld.shared.u32 	%r24, [%r23];
	st.shared.u32 	[%r10], %r24;
$L__BB3_7:
	bar.sync 	0;
	setp.gt.u32 	%p7, %r12, 3;
	@%p7 bra 	$L__BB3_4;
$L__BB3_8:
	setp.ne.s32 	%p8, %r1, 0;
	@%p8 bra 	$L__BB3_10;
	ld.shared.f32 	%f9, [_ZZN7trading4cuda12findMaxScoreEPKfiiPfPiS4_E10s_maxScore];
	cvta.to.global.u64 	%rd8, %rd3;
	st.global.f32 	[%rd8], %f9;
	ld.shared.u32 	%r25, [_ZZN7trading4cuda12findMaxScoreEPKfiiPfPiS4_E8s_maxIdx];
	div.s32 	%r26, %r25, %r15;
	mul.lo.s32 	%r27, %r26, %r15;
	sub.s32 	%r28, %r25, %r27;
	cvta.to.global.u64 	%rd9, %rd4;
	st.global.u32 	[%rd9], %r28;
	cvta.to.global.u64 	%rd10, %rd5;
	st.global.u32 	[%rd10], %r26;
$L__BB3_10:
	ret;

}
	// .globl	_ZN7trading4cuda21detectHorizontalLinesEPKhiiiiiiiihhPiPfS3_i
.visible .entry _ZN7trading4cuda21detectHorizontalLinesEPKhiiiiiiiihhPiPfS3_i(
	.param .u64 .ptr .align 1 _ZN7trading4cuda21detectHorizontalLinesEPKhiiiiiiiihhPiPfS3_i_param_0,
	.param .u32 _ZN7trading4cuda21detectHorizontalLinesEPKhiiiiiiiihhPiPfS3_i_param_1,
	.param .u32 _ZN7trading4cuda21detectHorizontalLinesEPKhiiiiiiiihhPiPfS3_i_param_2,
	.param .u32 _ZN7trading4cuda21detectHorizontalLinesEPKhiiiiiiiihhPiPfS3_i_param_3,
	.param .u32 _ZN7trading4cuda21detectHorizontalLinesEPKhiiiiiiiihhPiPfS3_i_param_4,
	.param .u32 _ZN7trading4cuda21detectHorizontalLinesEPKhiiiiiiiihhPiPfS3_i_param_5,
	.param .u32 _ZN7trading4cuda21detectHorizontalLinesEPKhiiiiiiiihhPiPfS3_i_param_6,
	.param .u32 _ZN7trading4cuda21detectHorizontalLinesEPKhiiiiiiiihhPiPfS3_i_param_7,
	.param .u32 _ZN7trading4cuda21detectHorizontalLinesEPKhiiiiiiiihhPiPfS3_i_param_8,
	.param .u8 _ZN7trading4cuda21detectHorizontalLinesEPKhiiiiiiiihhPiPfS3_i_param_9,
	.param .u8 _ZN7trading4cuda21detectHorizontalLinesEPKhiiiiiiiihhPiPfS3_i_param_10,
	.param .u64 .ptr .align 1 _ZN7trading4cuda21detectHorizontalLinesEPKhiiiiiiiihhPiPfS3_i_param_11,
	.param .u64 .ptr .align 1 _ZN7trading4cuda21detectHorizontalLinesEPKhiiiiiiiihhPiPfS3_i_param_12,
	.param .u64 .ptr .align 1 _ZN7trading4cuda21detectHorizontalLinesEPKhiiiiiiiihhPiPfS3_i_param_13,
	.param .u32 _ZN7trading4cuda21detectHorizontalLinesEPKhiiiiiiiihhPiPfS3_i_param_14
)
{
	.reg .pred 	%p<44>;
	.reg .b16 	%rs<32>;
	.reg .b32 	%r<207>;
	.reg .b32 	%f<4>;
	.reg .b64 	%rd<32>;

	ld.param.u64 	%rd12, [_ZN7trading4cuda21detectHorizontalLinesEPKhiiiiiiiihhPiPfS3_i_param_0];
	ld.param.u32 	%r33, [_ZN7trading4cuda21detectHorizontalLinesEPKhiiiiiiiihhPiPfS3_i_param_3];
	ld.param.u32 	%r34, [_ZN7trading4cuda21detectHorizontalLinesEPKhiiiiiiiihhPiPfS3_i_param_4];
	ld.param.u32 	%r38, [_ZN7trading4cuda21detectHorizontalLinesEPKhiiiiiiiihhPiPfS3_i_param_5];
	ld.param.u32 	%r35, [_ZN7trading4cuda21detectHorizontalLinesEPKhiiiiiiiihhPiPfS3_i_param_6];
	ld.param.u32 	%r39, [_ZN7trading4cuda21detectHorizontalLinesEPKhiiiiiiiihhPiPfS3_i_param_7];
	ld.param.u32 	%r36, [_ZN7trading4cuda21detectHorizontalLinesEPKhiiiiiiiihhPiPfS3_i_param_8];
	ld.param.u8 	%rs1, [_ZN7trading4cuda21detectHorizontalLinesEPKhiiiiiiiihhPiPfS3_i_param_9];
	ld.param.u8 	%rs2, [_ZN7trading4cuda21detectHorizontalLinesEPKhiiiiiiiihhPiPfS3_i_param_10];
	ld.param.u64 	%rd9, [_ZN7trading4cuda21detectHorizontalLinesEPKhiiiiiiiihhPiPfS3_i_param_11];
	ld.param.u64 	%rd10, [_ZN7trading4cuda21detectHorizontalLinesEPKhiiiiiiiihhPiPfS3_i_param_12];
	ld.param.u64 	%rd11, [_ZN7trading4cuda21detectHorizontalLinesEPKhiiiiiiiihhPiPfS3_i_param_13];
	ld.param.u32 	%r37, [_ZN7trading4cuda21detectHorizontalLinesEPKhiiiiiiiihhPiPfS3_i_param_14];
	cvta.to.global.u64 	%rd1, %rd12;
	mov.u32 	%r40, %ctaid.x;
	mov.u32 	%r41, %ntid.x;
	mov.u32 	%r42, %tid.x;
	mad.lo.s32 	%r43, %r40, %r41, %r42;
	add.s32 	%r1, %r43, %r38;
	add.s32 	%r44, %r39, %r38;
	setp.ge.s32 	%p1, %r1, %r44;
	@%p1 bra 	$L__BB4_17;
	mul.lo.s32 	%r46, %r1, %r33;
	cvt.s64.s32 	%rd13, %r46;
	cvt.s64.s32 	%rd14, %r34;
	add.s64 	%rd2, %rd13, %rd14;
	setp.lt.s32 	%p2, %r35, 1;
	mov.b32 	%r206, 0;
	@%p2 bra 	$L__BB4_14;
	cvt.u32.u16 	%r2, %rs1;
	cvt.u32.u16 	%r3, %rs2;
	and.b32  	%r4, %r35, 15;
	setp.lt.u32 	%p3, %r35, 16;
	mov.b32 	%r199, 0;
	mov.u32 	%r206, %r199;
	@%p3 bra 	$L__BB4_5;
	and.b32  	%r199, %r35, 2147483632;
	neg.s32 	%r193, %r199;
	add.s64 	%rd15, %rd2, %rd1;
	add.s64 	%rd30, %rd15, 7;
	mov.b32 	%r206, 0;
$L__BB4_4:
	.pragma "nounroll";
	ld.global.nc.u8 	%rs3, [%rd30+-7];
	cvt.u32.u8 	%r50, %rs3;
	sub.s32 	%r51, %r50, %r2;
	abs.s32 	%r52, %r51;
	setp.le.u32 	%p4, %r52, %r3;
	selp.u32 	%r53, 1, 0, %p4;
	add.s32 	%r54, %r206, %r53;
	ld.global.nc.u8 	%rs4, [%rd30+-6];
	cvt.u32.u8 	%r55, %rs4;
	sub.s32 	%r56, %r55, %r2;
	abs.s32 	%r57, %r56;
	setp.le.u32 	%p5, %r57, %r3;
	selp.u32 	%r58, 1, 0, %p5;
	add.s32 	%r59, %r54, %r58;
	ld.global.nc.u8 	%rs5, [%rd30+-5];
	cvt.u32.u8 	%r60, %rs5;
	sub.s32 	%r61, %r60, %r2;
	abs.s32 	%r62, %r61;
	setp.le.u32 	%p6, %r62, %r3;
	selp.u32 	%r63, 1, 0, %p6;
	add.s32 	%r64, %r59, %r63;
	ld.global.nc.u8 	%rs6, [%rd30+-4];
	cvt.u32.u8 	%r65, %rs6;
	sub.s32 	%r66, %r65, %r2;
	abs.s32 	%r67, %r66;
	setp.le.u32 	%p7, %r67, %r3;
	selp.u32 	%r68, 1, 0, %p7;
	add.s32 	%r69, %r64, %r68;
	ld.global.nc.u8 	%rs7, [%rd30+-3];
	cvt.u32.u8 	%r70, %rs7;
	sub.s32 	%r71, %r70, %r2;
	abs.s32 	%r72, %r71;
	setp.le.u32 	%p8, %r72, %r3;
	selp.u32 	%r73, 1, 0, %p8;
	add.s32 	%r74, %r69, %r73;
	ld.global.nc.u8 	%rs8, [%rd30+-2];
	cvt.u32.u8 	%r75, %rs8;
	sub.s32 	%r76, %r75, %r2;
	abs.s32 	%r77, %r76;
	setp.le.u32 	%p9, %r77, %r3;
	selp.u32 	%r78, 1, 0, %p9;
	add.s32 	%r79, %r74, %r78;
	ld.global.nc.u8 	%rs9, [%rd30+-1];
	cvt.u32.u8 	%r80, %rs9;
	sub.s32 	%r81, %r80, %r2;
	abs.s32 	%r82, %r81;
	setp.le.u32 	%p10, %r82, %r3;
	selp.u32 	%r83, 1, 0, %p10;
	add.s32 	%r84, %r79, %r83;
	ld.global.nc.u8 	%rs10, [%rd30];
	cvt.u32.u8 	%r85, %rs10;
	sub.s32 	%r86, %r85, %r2;
	abs.s32 	%r87, %r86;
	setp.le.u32 	%p11, %r87, %r3;
	selp.u32 	%r88, 1, 0, %p11;
	add.s32 	%r89, %r84, %r88;
	ld.global.nc.u8 	%rs11, [%rd30+1];
	cvt.u32.u8 	%r90, %rs11;
	sub.s32 	%r91, %r90, %r2;
	abs.s32 	%r92, %r91;
	setp.le.u32 	%p12, %r92, %r3;
	selp.u32 	%r93, 1, 0, %p12;
	add.s32 	%r94, %r89, %r93;
	ld.global.nc.u8 	%rs12, [%rd30+2];
	cvt.u32.u8 	%r95, %rs12;
	sub.s32 	%r96, %r95, %r2;
	abs.s32 	%r97, %r96;
	setp.le.u32 	%p13, %r97, %r3;
	selp.u32 	%r98, 1, 0, %p13;
	add.s32 	%r99, %r94, %r98;
	ld.global.nc.u8 	%rs13, [%rd30+3];
	cvt.u32.u8 	%r100, %rs13;
	sub.s32 	%r101, %r100, %r2;
	abs.s32 	%r102, %r101;
	setp.le.u32 	%p14, %r102, %r3;
	selp.u32 	%r103, 1, 0, %p14;
	add.s32 	%r104, %r99, %r103;
	ld.global.nc.u8 	%rs14, [%rd30+4];
	cvt.u32.u8 	%r105, %rs14;
	sub.s32 	%r106, %r105, %r2;
	abs.s32 	%r107, %r106;
	setp.le.u32 	%p15, %r107, %r3;
	selp.u32 	%r108, 1, 0, %p15;
	add.s32 	%r109, %r104, %r108;
	ld.global.nc.u8 	%rs15, [%rd30+5];
	cvt.u32.u8 	%r110, %rs15;
	sub.s32 	%r111, %r110, %r2;
	abs.s32 	%r112, %r111;
	setp.le.u32 	%p16, %r112, %r3;
	selp.u32 	%r113, 1, 0, %p16;
	add.s32 	%r114, %r109, %r113;
	ld.global.nc.u8 	%rs16, [%rd30+6];
	cvt.u32.u8 	%r115, %rs16;
	sub.s32 	%r116, %r115, %r2;
	abs.s32 	%r117, %r116;
	setp.le.u32 	%p17, %r117, %r3;
	selp.u32 	%r118, 1, 0, %p17;
	add.s32 	%r119, %r114, %r118;
	ld.global.nc.u8 	%rs17, [%rd30+7];
	cvt.u32.u8 	%r120, %rs17;
	sub.s32 	%r121, %r120, %r2;
	abs.s32 	%r122, %r121;
	setp.le.u32 	%p18, %r122, %r3;
	selp.u32 	%r123, 1, 0, %p18;
	add.s32 	%r124, %r119, %r123;
	ld.global.nc.u8 	%rs18, [%rd30+8];
	cvt.u32.u8 	%r125, %rs18;
	sub.s32 	%r126, %r125, %r2;
	abs.s32 	%r127, %r126;
	setp.le.u32 	%p19, %r127, %r3;
	selp.u32 	%r128, 1, 0, %p19;
	add.s32 	%r206, %r124, %r128;
	add.s32 	%r193, %r193, 16;
	add.s64 	%rd30, %rd30, 16;
	setp.ne.s32 	%p20, %r193, 0;
	@%p20 bra 	$L__BB4_4;
$L__BB4_5:
	setp.eq.s32 	%p21, %r4, 0;
	@%p21 bra 	$L__BB4_14;
	and.b32  	%r14, %r35, 7;
	setp.lt.u32 	%p22, %r4, 8;
	@%p22 bra 	$L__BB4_8;
	cvt.u64.u32 	%rd16, %r199;
	add.s64 	%rd17, %rd2, %rd16;
	add.s64 	%rd18, %rd1, %rd17;
	ld.global.nc.u8 	%rs19, [%rd18];
	cvt.u32.u8 	%r130, %rs19;
	sub.s32 	%r131, %r130, %r2;
	abs.s32 	%r132, %r131;
	setp.le.u32 	%p23, %r132, %r3;
	selp.u32 	%r133, 1, 0, %p23;
	add.s32 	%r134, %r206, %r133;
	ld.global.nc.u8 	%rs20, [%rd18+1];
	cvt.u32.u8 	%r135, %rs20;
	sub.s32 	%r136, %r135, %r2;
	abs.s32 	%r137, %r136;
	setp.le.u32 	%p24, %r137, %r3;
	selp.u32 	%r138, 1, 0, %p24;
	add.s32 	%r139, %r134, %r138;
	ld.global.nc.u8 	%rs21, [%rd18+2];
	cvt.u32.u8 	%r140, %rs21;
	sub.s32 	%r141, %r140, %r2;
	abs.s32 	%r142, %r141;
	setp.le.u32 	%p25, %r142, %r3;
	selp.u32 	%r143, 1, 0, %p25;
	add.s32 	%r144, %r139, %r143;
	ld.global.nc.u8 	%rs22, [%rd18+3];
	cvt.u32.u8 	%r145, %rs22;
	sub.s32 	%r146, %r145, %r2;
	abs.s32 	%r147, %r146;
	setp.le.u32 	%p26, %r147, %r3;
	selp.u32 	%r148, 1, 0, %p26;
	add.s32 	%r149, %r144, %r148;
	ld.global.nc.u8 	%rs23, [%rd18+4];
	cvt.u32.u8 	%r150, %rs23;
	sub.s32 	%r151, %r150, %r2;
	abs.s32 	%r152, %r151;
	setp.le.u32 	%p27, %r152, %r3;
	selp.u32 	%r153, 1, 0, %p27;
	add.s32 	%r154, %r149, %r153;
	ld.global.nc.u8 	%rs24, [%rd18+5];
	cvt.u32.u8 	%r155, %rs24;
	sub.s32 	%r156, %r155, %r2;
	abs.s32 	%r157, %r156;
	setp.le.u32 	%p28, %r157, %r3;
	selp.u32 	%r158, 1, 0, %p28;
	add.s32 	%r159, %r154, %r158;
	ld.global.nc.u8 	%rs25, [%rd18+6];
	cvt.u32.u8 	%r160, %rs25;
	sub.s32 	%r161, %r160, %r2;
	abs.s32 	%r162, %r161;
	setp.le.u32 	%p29, %r162, %r3;
	selp.u32 	%r163, 1, 0, %p29;
	add.s32 	%r164, %r159, %r163;
	ld.global.nc.u8 	%rs26, [%rd18+7];
	cvt.u32.u8 	%r165, %rs26;
	sub.s32 	%r166, %r165, %r2;
	abs.s32 	%r167, %r166;
	setp.le.u32 	%p30, %r167, %r3;
	selp.u32 	%r168, 1, 0, %p30;
	add.s32 	%r206, %r164, %r168;
	add.s32 	%r199, %r199, 8;
$L__BB4_8:
	setp.eq.s32 	%p31, %r14, 0;
	@%p31 bra 	$L__BB4_14;
	and.b32  	%r20, %r35, 3;
	setp.lt.u32 	%p32, %r14, 4;
	@%p32 bra 	$L__BB4_11;
	cvt.u64.u32 	%rd19, %r199;
	add.s64 	%rd20, %rd2, %rd19;
	add.s64 	%rd21, %rd1, %rd20;
	ld.global.nc.u8 	%rs27, [%rd21];
	cvt.u32.u8 	%r170, %rs27;
	sub.s32 	%r171, %r170, %r2;
	abs.s32 	%r172, %r171;
	setp.le.u32 	%p33, %r172, %r3;
	selp.u32 	%r173, 1, 0, %p33;
	add.s32 	%r174, %r206, %r173;
	ld.global.nc.u8 	%rs28, [%rd21+1];
	cvt.u32.u8 	%r175, %rs28;
	sub.s32 	%r176, %r175, %r2;
	abs.s32 	%r177, %r176;
	setp.le.u32 	%p34, %r177, %r3;
	selp.u32 	%r178, 1, 0, %p34;
	add.s32 	%r179, %r174, %r178;
	ld.global.nc.u8 	%rs29, [%rd21+2];
	cvt.u32.u8 	%r180, %rs29;
	sub.s32 	%r181, %r180, %r2;
	abs.s32 	%r182, %r181;
	setp.le.u32 	%p35, %r182, %r3;
	selp.u32 	%r183, 1, 0, %p35;
	add.s32 	%r184, %r179, %r183;
	ld.global.nc.u8 	%rs30, [%rd21+3];
	cvt.u32.u8 	%r185, %rs30;
	sub.s32 	%r186, %r185, %r2;
	abs.s32 	%r187, %r186;
	setp.le.u32 	%p36, %r187, %r3;
	selp.u32 	%r188, 1, 0, %p36;
	add.s32 	%r206, %r184, %r188;
	add.s32 	%r199, %r199, 4;
$L__BB4_11:
	setp.eq.s32 	%p37, %r20, 0;
	@%p37 bra 	$L__BB4_14;
	cvt.u64.u32 	%rd22, %r199;
	add.s64 	%rd23, %rd2, %rd22;
	add.s64 	%rd31, %rd1, %rd23;
	neg.s32 	%r204, %r20;
$L__BB4_13:
	.pragma "nounroll";
	ld.global.nc.u8 	%rs31, [%rd31];
	cvt.u32.u8 	%r189, %rs31;
	sub.s32 	%r190, %r189, %r2;
	abs.s32 	%r191, %r190;
	setp.le.u32 	%p38, %r191, %r3;
	selp.u32 	%r192, 1, 0, %p38;
	add.s32 	%r206, %r206, %r192;
	add.s64 	%rd31, %rd31, 1;
	add.s32 	%r204, %r204, 1;
	setp.ne.s32 	%p39, %r204, 0;
	@%p39 bra 	$L__BB4_13;
$L__BB4_14:
	cvt.rn.f32.u32 	%f2, %r206;
	cvt.rn.f32.s32 	%f3, %r35;
	div.rn.f32 	%f1, %f2, %f3;
	setp.leu.f32 	%p40, %f1, 0f3F4CCCCD;
	setp.lt.s32 	%p41, %r206, %r36;
	or.pred  	%p42, %p40, %p41;
	@%p42 bra 	$L__BB4_17;
	cvta.to.global.u64 	%rd24, %rd11;
	atom.global.add.u32 	%r32, [%rd24], 1;
	setp.ge.s32 	%p43, %r32, %r37;
	@%p43 bra 	$L__BB4_17;
	cvta.to.global.u64 	%rd25, %rd9;
	mul.wide.s32 	%rd26, %r32, 4;
	add.s64 	%rd27, %rd25, %rd26;
	st.global.u32 	[%rd27], %r1;
	cvta.to.global.u64 	%rd28, %rd10;
	add.s64 	%rd29, %rd28, %rd26;
	st.global.f32 	[%rd29], %f1;
$L__BB4_17:
	ret;

}
	// .globl	_ZN7trading4cuda19detectRowBoundariesEPKhiiiiiiiiPiS3_PfS3_i
.visible .entry _ZN7trading4cuda19detectRowBoundariesEPKhiiiiiiiiPiS3_PfS3_i(
	.param .u64 .ptr .align 1 _ZN7trading4cuda19detectRowBoundariesEPKhiiiiiiiiPiS3_PfS3_i_param_0,
	.param .u32 _ZN7trading4cuda19detectRowBoundariesEPKhiiiiiiiiPiS3_PfS3_i_param_1,
	.param .u32 _ZN7trading4cuda19detectRowBoundariesEPKhiiiiiiiiPiS3_PfS3_i_param_2,
	.param .u32 _ZN7trading4cuda19detectRowBoundariesEPKhiiiiiiiiPiS3_PfS3_i_param_3,
	.param .u32 _ZN7trading4cuda19detectRowBoundariesEPKhiiiiiiiiPiS3_PfS3_i_param_4,
	.param .u32 _ZN7trading4cuda19detectRowBoundariesEPKhiiiiiiiiPiS3_PfS3_i_param_5,
	.param .u32 _ZN7trading4cuda19detectRowBoundariesEPKhiiiiiiiiPiS3_PfS3_i_param_6,
	.param .u32 _ZN7trading4cuda19detectRowBoundariesEPKhiiiiiiiiPiS3_PfS3_i_param_7,
	.param .u32 _ZN7trading4cuda19detectRowBoundariesEPKhiiiiiiiiPiS3_PfS3_i_param_8,
	.param .u64 .ptr .align 1 _ZN7trading4cuda19detectRowBoundariesEPKhiiiiiiiiPiS3_PfS3_i_param_9,
	.param .u64 .ptr .align 1 _ZN7trading4cuda19detectRowBoundariesEPKhiiiiiiiiPiS3_PfS3_i_param_10,
	.param .u64 .ptr .align 1 _ZN7trading4cuda19detectRowBoundariesEPKhiiiiiiiiPiS3_PfS3_i_param_11,
	.param .u64 .ptr .align 1 _ZN7trading4cuda19detectRowBoundariesEPKhiiiiiiiiPiS3_PfS3_i_param_12,
	.param .u32 _ZN7trading4cuda19detectRowBoundariesEPKhiiiiiiiiPiS3_PfS3_i_param_13
)
{
	.reg .pred 	%p<37>;
	.reg .b16 	%rs<63>;
	.reg .b32 	%r<80>;
	.reg .b32 	%f<91>;
	.reg .b64 	%rd<41>;

	ld.param.u64 	%rd13, [_ZN7trading4cuda19detectRowBoundariesEPKhiiiiiiiiPiS3_PfS3_i_param_0];
	ld.param.u32 	%r39, [_ZN7trading4cuda19detectRowBoundariesEPKhiiiiiiiiPiS3_PfS3_i_param_3];
	ld.param.u32 	%r40, [_ZN7trading4cuda19detectRowBoundariesEPKhiiiiiiiiPiS3_PfS3_i_param_4];
	ld.param.u32 	%r41, [_ZN7trading4cuda19detectRowBoundariesEPKhiiiiiiiiPiS3_PfS3_i_param_5];
	ld.param.u32 	%r42, [_ZN7trading4cuda19detectRowBoundariesEPKhiiiiiiiiPiS3_PfS3_i_param_6];
	ld.param.u32 	%r43, [_ZN7trading4cuda19detectRowBoundariesEPKhiiiiiiiiPiS3_PfS3_i_param_7];
	ld.param.u32 	%r44, [_ZN7trading4cuda19detectRowBoundariesEPKhiiiiiiiiPiS3_PfS3_i_param_8];
	ld.param.u64 	%rd14, [_ZN7trading4cuda19detectRowBoundariesEPKhiiiiiiiiPiS3_PfS3_i_param_9];
	ld.param.u64 	%rd15, [_ZN7trading4cuda19detectRowBoundariesEPKhiiiiiiiiPiS3_PfS3_i_param_10];
	ld.param.u64 	%rd16, [_ZN7trading4cuda19detectRowBoundariesEPKhiiiiiiiiPiS3_PfS3_i_param_11];
	ld.param.u64 	%rd12, [_ZN7trading4cuda19detectRowBoundariesEPKhiiiiiiiiPiS3_PfS3_i_param_12];
	ld.param.u32 	%r45, [_ZN7trading4cuda19detectRowBoundariesEPKhiiiiiiiiPiS3_PfS3_i_param_13];
	cvta.to.global.u64 	%rd1, %rd13;
	cvta.to.global.u64 	%rd2, %rd16;
	cvta.to.global.u64 	%rd3, %rd15;
	cvta.to.global.u64 	%rd4, %rd14;
	mov.u32 	%r46, %tid.x;
	mov.u32 	%r47, %ctaid.x;
	or.b32  	%r48, %r46, %r47;
	setp.ne.s32 	%p3, %r48, 0;
	@%p3 bra 	$L__BB5_35;
	div.s32 	%r50, %r43, %r44;
	min.s32 	%r1, %r50, %r45;
	setp.lt.s32 	%p4, %r1, 1;
	mov.b32 	%r79, 0;
	@%p4 bra 	$L__BB5_34;
	add.s32 	%r2, %r43, %r41;
	setp.gt.s32 	%p5, %r44, 0;
	cvt.s64.s32 	%rd5, %r40;
	mul.lo.s32 	%r51, %r44, %r42;
	cvt.rn.f32.s32 	%f1, %r51;
	@%p5 bra 	$L__BB5_8;
	mov.f32 	%f17, 0f00000000;
	div.rn.f32 	%f18, %f17, %f1;
	setp.gt.f32 	%p6, %f18, 0f41A00000;
	setp.lt.f32 	%p7, %f18, 0f43700000;
	and.pred  	%p1, %p6, %p7;
	mov.b32 	%r76, 0;
	not.pred 	%p9, %p1;
	mov.u32 	%r79, %r76;
$L__BB5_4:
	mad.lo.s32 	%r33, %r76, %r44, %r41;
	add.s32 	%r34, %r33, %r44;
	setp.gt.s32 	%p8, %r34, %r2;
	@%p8 bra 	$L__BB5_34;
	@%p9 bra 	$L__BB5_7;
	mul.wide.s32 	%rd17, %r79, 4;
	add.s64 	%rd18, %rd4, %rd17;
	st.global.u32 	[%rd18], %r33;
	add.s64 	%rd19, %rd3, %rd17;
	add.s32 	%r53, %r34, -1;
	st.global.u32 	[%rd19], %r53;
	add.s64 	%rd20, %rd2, %rd17;
	mov.b32 	%r54, 1063675494;
	st.global.u32 	[%rd20], %r54;
	add.s32 	%r79, %r79, 1;
$L__BB5_7:
	add.s32 	%r76, %r76, 1;
	setp.lt.s32 	%p10, %r76, %r1;
	setp.lt.s32 	%p11, %r79, %r45;
	and.pred  	%p12, %p10, %p11;
	@%p12 bra 	$L__BB5_4;
	bra.uni 	$L__BB5_34;
$L__BB5_8:
	setp.gt.s32 	%p13, %r42, 0;
	@%p13 bra 	$L__BB5_14;
	mov.f32 	%f19, 0f00000000;
	div.rn.f32 	%f20, %f19, %f1;
	setp.gt.f32 	%p14, %f20, 0f41A00000;
	setp.lt.f32 	%p15, %f20, 0f43700000;
	and.pred  	%p2, %p14, %p15;
	mov.b32 	%r73, 0;
	mov.u32 	%r79, %r73;
$L__BB5_10:
	mad.lo.s32 	%r26, %r73, %r44, %r41;
	add.s32 	%r27, %r26, %r44;
	setp.gt.s32 	%p16, %r27, %r2;
	@%p16 bra 	$L__BB5_34;
	@%p2 bra 	$L__BB5_12;
	bra.uni 	$L__BB5_13;
$L__BB5_12:
	mul.wide.s32 	%rd21, %r79, 4;
	add.s64 	%rd22, %rd4, %rd21;
	st.global.u32 	[%rd22], %r26;
	add.s64 	%rd23, %rd3, %rd21;
	add.s32 	%r56, %r27, -1;
	st.global.u32 	[%rd23], %r56;
	add.s64 	%rd24, %rd2, %rd21;
	mov.b32 	%r57, 1063675494;
	st.global.u32 	[%rd24], %r57;
	add.s32 	%r79, %r79, 1;
$L__BB5_13:
	add.s32 	%r73, %r73, 1;
	setp.lt.s32 	%p17, %r73, %r1;
	setp.lt.s32 	%p18, %r79, %r45;
	and.pred  	%p19, %p17, %p18;
	@%p19 bra 	$L__BB5_10;
	bra.uni 	$L__BB5_34;
$L__BB5_14:
	and.b32  	%r3, %r42, 15;
	and.b32  	%r4, %r42, 7;
	and.b32  	%r5, %r42, 2147483632;
	and.b32  	%r6, %r42, 3;
	neg.s32 	%r7, %r5;
	mov.b32 	%r65, 0;
	mov.u32 	%r79, %r65;
$L__BB5_15:
	mad.lo.s32 	%r10, %r65, %r44, %r41;
	add.s32 	%r11, %r10, %r44;
	setp.gt.s32 	%p20, %r11, %r2;
	@%p20 bra 	$L__BB5_34;
	mov.f32 	%f90, 0f00000000;
	mov.u32 	%r68, %r10;
$L__BB5_17:
	setp.lt.u32 	%p21, %r42, 16;
	mul.lo.s32 	%r60, %r68, %r39;
	cvt.s64.s32 	%rd6, %r60;
	add.s64 	%rd7, %rd6, %rd5;
	mov.b32 	%r71, 0;
	@%p21 bra 	$L__BB5_20;
	add.s64 	%rd25, %rd5, %rd1;
	add.s64 	%rd26, %rd25, %rd6;
	add.s64 	%rd40, %rd26, 7;
	mov.u32 	%r69, %r7;
$L__BB5_19:
	.pragma "nounroll";
	ld.global.nc.u8 	%rs1, [%rd40+-7];
	cvt.u16.u8 	%rs2, %rs1;
	cvt.rn.f32.u16 	%f23, %rs2;
	add.f32 	%f24, %f90, %f23;
	ld.global.nc.u8 	%rs3, [%rd40+-6];
	cvt.u16.u8 	%rs4, %rs3;
	cvt.rn.f32.u16 	%f25, %rs4;
	add.f32 	%f26, %f24, %f25;
	ld.global.nc.u8 	%rs5, [%rd40+-5];
	cvt.u16.u8 	%rs6, %rs5;
	cvt.rn.f32.u16 	%f27, %rs6;
	add.f32 	%f28, %f26, %f27;
	ld.global.nc.u8 	%rs7, [%rd40+-4];
	cvt.u16.u8 	%rs8, %rs7;
	cvt.rn.f32.u16 	%f29, %rs8;
	add.f32 	%f30, %f28, %f29;
	ld.global.nc.u8 	%rs9, [%rd40+-3];
	cvt.u16.u8 	%rs10, %rs9;
	cvt.rn.f32.u16 	%f31, %rs10;
	add.f32 	%f32, %f30, %f31;
	ld.global.nc.u8 	%rs11, [%rd40+-2];
	cvt.u16.u8 	%rs12, %rs11;
	cvt.rn.f32.u16 	%f33, %rs12;
	add.f32 	%f34, %f32, %f33;
	ld.global.nc.u8 	%rs13, [%rd40+-1];
	cvt.u16.u8 	%rs14, %rs13;
	cvt.rn.f32.u16 	%f35, %rs14;
	add.f32 	%f36, %f34, %f35;
	ld.global.nc.u8 	%rs15, [%rd40];
	cvt.u16.u8 	%rs16, %rs15;
	cvt.rn.f32.u16 	%f37, %rs16;
	add.f32 	%f38, %f36, %f37;
	ld.global.nc.u8 	%rs17, [%rd40+1];
	cvt.u16.u8 	%rs18, %rs17;
	cvt.rn.f32.u16 	%f39, %rs18;
	add.f32 	%f40, %f38, %f39;
	ld.global.nc.u8 	%rs19, [%rd40+2];
	cvt.u16.u8 	%rs20, %rs19;
	cvt.rn.f32.u16 	%f41, %rs20;
	add.f32 	%f42, %f40, %f41;
	ld.global.nc.u8 	%rs21, [%rd40+3];
	cvt.u16.u8 	%rs22, %rs21;
	cvt.rn.f32.u16 	%f43, %rs22;
	add.f32 	%f44, %f42, %f43;
	ld.global.nc.u8 	%rs23, [%rd40+4];
	cvt.u16.u8 	%rs24, %rs23;
	cvt.rn.f32.u16 	%f45, %rs24;
	add.f32 	%f46, %f44, %f45;
	ld.global.nc.u8 	%rs25, [%rd40+5];
	cvt.u16.u8 	%rs26, %rs25;
	cvt.rn.f32.u16 	%f47, %rs26;
	add.f32 	%f48, %f46, %f47;
	ld.global.nc.u8 	%rs27, [%rd40+6];
	cvt.u16.u8 	%rs28, %rs27;
	cvt.rn.f32.u16 	%f49, %rs28;
	add.f32 	%f50, %f48, %f49;
	ld.global.nc.u8 	%rs29, [%rd40+7];
	cvt.u16.u8 	%rs30, %rs29;
	cvt.rn.f32.u16 	%f51, %rs30;
	add.f32 	%f52, %f50, %f51;
	ld.global.nc.u8 	%rs31, [%rd40+8];
	cvt.u16.u8 	%rs32, %rs31;
	cvt.rn.f32.u16 	%f53, %rs32;
	add.f32 	%f90, %f52, %f53;
	add.s32 	%r69, %r69, 16;
	add.s64 	%rd40, %rd40, 16;
	setp.ne.s32 	%p22, %r69, 0;
	mov.u32 	%r71, %r5;
	@%p22 bra 	$L__BB5_19;
$L__BB5_20:
	setp.eq.s32 	%p23, %r3, 0;
	@%p23 bra 	$L__BB5_30;
	add.s32 	%r61, %r3, -1;
	setp.lt.u32 	%p24, %r61, 7;
	@%p24 bra 	$L__BB5_23;
	cvt.u64.u32 	%rd27, %r71;
	add.s64 	%rd28, %rd7, %rd27;
	add.s64 	%rd29, %rd1, %rd28;
	ld.global.nc.u8 	%rs33, [%rd29];
	cvt.u16.u8 	%rs34, %rs33;
	cvt.rn.f32.u16 	%f55, %rs34;
	add.f32 	%f56, %f90, %f55;
	ld.global.nc.u8 	%rs35, [%rd29+1];
	cvt.u16.u8 	%rs36, %rs35;
	cvt.rn.f32.u16 	%f57, %rs36;
	add.f32 	%f58, %f56, %f57;
	ld.global.nc.u8 	%rs37, [%rd29+2];
	cvt.u16.u8 	%rs38, %rs37;
	cvt.rn.f32.u16 	%f59, %rs38;
	add.f32 	%f60, %f58, %f59;
	ld.global.nc.u8 	%rs39, [%rd29+3];
	cvt.u16.u8 	%rs40, %rs39;
	cvt.rn.f32.u16 	%f61, %rs40;
	add.f32 	%f62, %f60, %f61;
	ld.global.nc.u8 	%rs41, [%rd29+4];
	cvt.u16.u8 	%rs42, %rs41;
	cvt.rn.f32.u16 	%f63, %rs42;
	add.f32 	%f64, %f62, %f63;
	ld.global.nc.u8 	%rs43, [%rd29+5];
	cvt.u16.u8 	%rs44, %rs43;
	cvt.rn.f32.u16 	%f65, %rs44;
	add.f32 	%f66, %f64, %f65;
	ld.global.nc.u8 	%rs45, [%rd29+6];
	cvt.u16.u8 	%rs46, %rs45;
	cvt.rn.f32.u16 	%f67, %rs46;
	add.f32 	%f68, %f66, %f67;
	ld.global.nc.u8 	%rs47, [%rd29+7];
	cvt.u16.u8 	%rs48, %rs47;
	cvt.rn.f32.u16 	%f69, %rs48;
	add.f32 	%f90, %f68, %f69;
	add.s32 	%r71, %r71, 8;
$L__BB5_23:
	setp.eq.s32 	%p25, %r4, 0;
	@%p25 bra 	$L__BB5_30;
	add.s32 	%r62, %r4, -1;
	setp.lt.u32 	%p26, %r62, 3;
	@%p26 bra 	$L__BB5_26;
	cvt.u64.u32 	%rd30, %r71;
	add.s64 	%rd31, %rd7, %rd30;
	add.s64 	%rd32, %rd1, %rd31;
	ld.global.nc.u8 	%rs49, [%rd32];
	cvt.u16.u8 	%rs50, %rs49;
	cvt.rn.f32.u16 	%f71, %rs50;
	add.f32 	%f72, %f90, %f71;
	ld.global.nc.u8 	%rs51, [%rd32+1];
	cvt.u16.u8 	%rs52, %rs51;
	cvt.rn.f32.u16 	%f73, %rs52;
	add.f32 	%f74, %f72, %f73;
	ld.global.nc.u8 	%rs53, [%rd32+2];
	cvt.u16.u8 	%rs54, %rs53;
	cvt.rn.f32.u16 	%f75, %rs54;
	add.f32 	%f76, %f74, %f75;
	ld.global.nc.u8 	%rs55, [%rd32+3];
	cvt.u16.u8 	%rs56, %rs55;
	cvt.rn.f32.u16 	%f77, %rs56;
	add.f32 	%f90, %f76, %f77;
	add.s32 	%r71, %r71, 4;
$L__BB5_26:
	setp.eq.s32 	%p27, %r6, 0;
	@%p27 bra 	$L__BB5_30;
	setp.eq.s32 	%p28, %r6, 1;
	cvt.u64.u32 	%rd33, %r71;
	add.s64 	%rd34, %rd7, %rd33;
	add.s64 	%rd11, %rd1, %rd34;
	ld.global.nc.u8 	%rs57, [%rd11];
	cvt.u16.u8 	%rs58, %rs57;
	cvt.rn.f32.u16 	%f78, %rs58;
	add.f32 	%f90, %f90, %f78;
	@%p28 bra 	$L__BB5_30;
	setp.eq.s32 	%p29, %r6, 2;
	ld.global.nc.u8 	%rs59, [%rd11+1];
	cvt.u16.u8 	%rs60, %rs59;
	cvt.rn.f32.u16 	%f79, %rs60;
	add.f32 	%f90, %f90, %f79;
	@%p29 bra 	$L__BB5_30;
	ld.global.nc.u8 	%rs61, [%rd11+2];
	cvt.u16.u8 	%rs62, %rs61;
	cvt.rn.f32.u16 	%f80, %rs62;
	add.f32 	%f90, %f90, %f80;
$L__BB5_30:
	add.s32 	%r68, %r68, 1;
	setp.lt.s32 	%p30, %r68, %r11;
	@%p30 bra 	$L__BB5_17;
	div.rn.f32 	%f81, %f90, %f1;
	setp.gt.f32 	%p31, %f81, 0f41A00000;
	setp.lt.f32 	%p32, %f81, 0f43700000;
	and.pred  	%p33, %p31, %p32;
	@%p33 bra 	$L__BB5_32;
	bra.uni 	$L__BB5_33;
$L__BB5_32:
	mul.wide.s32 	%rd35, %r79, 4;
	add.s64 	%rd36, %rd4, %rd35;
	st.global.u32 	[%rd36], %r10;
	add.s64 	%rd37, %rd3, %rd35;
	add.s32 	%r63, %r11, -1;
	st.global.u32 	[%rd37], %r63;
	add.s64 	%rd38, %rd2, %rd35;
	mov.b32 	%r64, 1063675494;
	st.global.u32 	[%rd38], %r64;
	add.s32 	%r79, %r79, 1;
$L__BB5_33:
	add.s32 	%r65, %r65, 1;
	setp.lt.s32 	%p34, %r65, %r1;
	setp.lt.s32 	%p35, %r79, %r45;
	and.pred  	%p36, %p34, %p35;
	@%p36 bra 	$L__BB5_15;
$L__BB5_34:
	cvta.to.global.u64 	%rd39, %rd12;
	st.global.u32 	[%rd39], %r79;
$L__BB5_35:
	ret;

}


// ===== COMPILED SASS (sm_100) =====

	.target	sm_100

	.elftype	@"ET_EXEC"


//--------------------- .note.nv.tkinfo           --------------------------
	.section	.note.nv.tkinfo,"",@"SHT_NOTE"
	.sectionflags	@"SHF_NOTE_NV_TKINFO"
	.tkinfo
        /*0018*/ 	.word	0x00000002
        /*0030*/ 	.string	""
        /*0030*/ 	.string	"ptxas"
        /*0030*/ 	.string	"Cuda compilation tools, release 13.0, V13.0.88"
        /*0030*/ 	.string	"Build cuda_13.0.r13.0/compiler.36424714_0"
        /*0030*/ 	.string	"-arch sm_100 -m 64 "



//--------------------- .note.nv.cuinfo           --------------------------
	.section	.note.nv.cuinfo,"",@"SHT_NOTE"
	.sectionflags	@"SHF_NOTE_NV_CUINFO"
        /*0018*/ 	.short	0x0002
        /*001a*/ 	.short	0x0064
        /*001c*/ 	.short	0x0082
	.zero		2


//--------------------- .nv.info                  --------------------------
	.section	.nv.info,"",@"SHT_CUDA_INFO"
	.align	4


	//----- nvinfo : EIATTR_REGCOUNT
	.align		4
        /*0000*/ 	.byte	0x04, 0x2f
        /*0002*/ 	.short	(.L_1 - .L_0)
	.align		4
.L_0:
        /*0004*/ 	.word	index@(_ZN7trading4cuda18computeRegionStatsEPKhiiiiiiiiiPfS3_)
        /*0008*/ 	.word	0x0000001f


	//----- nvinfo : EIATTR_FRAME_SIZE
	.align		4
.L_1:
        /*000c*/ 	.byte	0x04, 0x11
        /*000e*/ 	.short	(.L_3 - .L_2)
	.align		4
.L_2:
        /*0010*/ 	.word	index@(_ZN7trading4cuda18computeRegionStatsEPKhiiiiiiiiiPfS3_)
        /*0014*/ 	.word	0x00000000


	//----- nvinfo : EIATTR_REGCOUNT
	.align		4
.L_3:
        /*0018*/ 	.byte	0x04, 0x2f
        /*001a*/ 	.short	(.L_5 - .L_4)
	.align		4
.L_4:
        /*001c*/ 	.word	index@(_ZN7trading4cuda16nccTemplateMatchEPKhiiiPKfiiffiiiiPf)
        /*0020*/ 	.word	0x00000020


	//----- nvinfo : EIATTR_FRAME_SIZE
	.align		4
.L_5:
        /*0024*/ 	.byte	0x04, 0x11
        /*0026*/ 	.short	(.L_7 - .L_6)
	.align		4
.L_6:
        /*0028*/ 	.word	index@($__internal_4_$__cuda_sm3x_div_rn_noftz_f32_slowpath)
        /*002c*/ 	.word	0x00000000


	//----- nvinfo : EIATTR_FRAME_SIZE
	.align		4
.L_7:
        /*0030*/ 	.byte	0x04, 0x11
        /*0032*/ 	.short	(.L_9 - .L_8)
	.align		4
.L_8:
        /*0034*/ 	.word	index@($__internal_3_$__cuda_sm20_sqrt_rn_f32_slowpath)
        /*0038*/ 	.word	0x00000000


	//----- nvinfo : EIATTR_FRAME_SIZE
	.align		4
.L_9:
        /*003c*/ 	.byte	0x04, 0x11
        /*003e*/ 	.short	(.L_11 - .L_10)
	.align		4
.L_10:
        /*0040*/ 	.word	index@(_ZN7trading4cuda16nccTemplateMatchEPKhiiiPKfiiffiiiiPf)
        /*0044*/ 	.word	0x00000000


	//----- nvinfo : EIATTR_REGCOUNT
	.align		4
.L_11:
        /*0048*/ 	.byte	0x04, 0x2f
        /*004a*/ 	.short	(.L_13 - .L_12)
	.align		4
.L_12:
        /*004c*/ 	.word	index@(_ZN7trading4cuda16ssdTemplateMatchEPKhiiiPKfiiiiiiPf)
        /*0050*/ 	.word	0x0000001f


	//----- nvinfo : EIATTR_FRAME_SIZE
	.align		4
.L_13:
        /*0054*/ 	.byte	0x04, 0x11
        /*0056*/ 	.short	(.L_15 - .L_14)
	.align		4
.L_14:
        /*0058*/ 	.word	index@($__internal_2_$__cuda_sm3x_div_rn_noftz_f32_slowpath)
        /*005c*/ 	.word	0x00000000


	//----- nvinfo : EIATTR_FRAME_SIZE
	.align		4
.L_15:
        /*0060*/ 	.byte	0x04, 0x11
        /*0062*/ 	.short	(.L_17 - .L_16)
	.align		4
.L_16:
        /*0064*/ 	.word	index@(_ZN7trading4cuda16ssdTemplateMatchEPKhiiiPKfiiiiiiPf)
        /*0068*/ 	.word	0x00000000


	//----- nvinfo : EIATTR_REGCOUNT
	.align		4
.L_17:
        /*006c*/ 	.byte	0x04, 0x2f
        /*006e*/ 	.short	(.L_19 - .L_18)
	.align		4
.L_18:
        /*0070*/ 	.word	index@(_ZN7trading4cuda12findMaxScoreEPKfiiPfPiS4_)
        /*0074*/ 	.word	0x00000010


	//----- nvinfo : EIATTR_FRAME_SIZE
	.align		4
.L_19:
        /*0078*/ 	.byte	0x04, 0x11
        /*007a*/ 	.short	(.L_21 - .L_20)
	.align		4
.L_20:
        /*007c*/ 	.word	index@(_ZN7trading4cuda12findMaxScoreEPKfiiPfPiS4_)
        /*0080*/ 	.word	0x00000000


	//----- nvinfo : EIATTR_REGCOUNT
	.align		4
.L_21:
        /*0084*/ 	.byte	0x04, 0x2f
        /*0086*/ 	.short	(.L_23 - .L_22)
	.align		4
.L_22:
        /*0088*/ 	.word	index@(_ZN7trading4cuda21detectHorizontalLinesEPKhiiiiiiiihhPiPfS3_i)
        /*008c*/ 	.word	0x00000019


	//----- nvinfo : EIATTR_FRAME_SIZE
	.align		4
.L_23:
        /*0090*/ 	.byte	0x04, 0x11
        /*0092*/ 	.short	(.L_25 - .L_24)
	.align		4
.L_24:
        /*0094*/ 	.word	index@($__internal_1_$__cuda_sm3x_div_rn_noftz_f32_slowpath)
        /*0098*/ 	.word	0x00000000


	//----- nvinfo : EIATTR_FRAME_SIZE
	.align		4
.L_25:
        /*009c*/ 	.byte	0x04, 0x11
        /*009e*/ 	.short	(.L_27 - .L_26)
	.align		4
.L_26:
        /*00a0*/ 	.word	index@(_ZN7trading4cuda21detectHorizontalLinesEPKhiiiiiiiihhPiPfS3_i)
        /*00a4*/ 	.word	0x00000000


	//----- nvinfo : EIATTR_REGCOUNT
	.align		4
.L_27:
        /*00a8*/ 	.byte	0x04, 0x2f
        /*00aa*/ 	.short	(.L_29 - .L_28)
	.align		4
.L_28:
        /*00ac*/ 	.word	index@(_ZN7trading4cuda19detectRowBoundariesEPKhiiiiiiiiPiS3_PfS3_i)
        /*00b0*/ 	.word	0x0000001e


	//----- nvinfo : EIATTR_FRAME_SIZE
	.align		4
.L_29:
        /*00b4*/ 	.byte	0x04, 0x11
        /*00b6*/ 	.short	(.L_31 - .L_30)
	.align		4
.L_30:
        /*00b8*/ 	.word	index@($__internal_0_$__cuda_sm3x_div_rn_noftz_f32_slowpath)
        /*00bc*/ 	.word	0x00000000


	//----- nvinfo : EIATTR_FRAME_SIZE
	.align		4
.L_31:
        /*00c0*/ 	.byte	0x04, 0x11
        /*00c2*/ 	.short	(.L_33 - .L_32)
	.align		4
.L_32:
        /*00c4*/ 	.word	index@(_ZN7trading4cuda19detectRowBoundariesEPKhiiiiiiiiPiS3_PfS3_i)
        /*00c8*/ 	.word	0x00000000


	//----- nvinfo : EIATTR_MIN_STACK_SIZE
	.align		4
.L_33:
        /*00cc*/ 	.byte	0x04, 0x12
        /*00ce*/ 	.short	(.L_35 - .L_34)
	.align		4
.L_34:
        /*00d0*/ 	.word	index@(_ZN7trading4cuda19detectRowBoundariesEPKhiiiiiiiiPiS3_PfS3_i)
        /*00d4*/ 	.word	0x00000000


	//----- nvinfo : EIATTR_MIN_STACK_SIZE
	.align		4
.L_35:
        /*00d8*/ 	.byte	0x04, 0x12
        /*00da*/ 	.short	(.L_37 - .L_36)
	.align		4
.L_36:
        /*00dc*/ 	.word	index@(_ZN7trading4cuda21detectHorizontalLinesEPKhiiiiiiiihhPiPfS3_i)
        /*00e0*/ 	.word	0x00000000


	//----- nvinfo : EIATTR_MIN_STACK_SIZE
	.align		4
.L_37:
        /*00e4*/ 	.byte	0x04, 0x12
        /*00e6*/ 	.short	(.L_39 - .L_38)
	.align		4
.L_38:
        /*00e8*/ 	.word	index@(_ZN7trading4cuda12findMaxScoreEPKfiiPfPiS4_)
        /*00ec*/ 	.word	0x00000000


	//----- nvinfo : EIATTR_MIN_STACK_SIZE
	.align		4
.L_39:
        /*00f0*/ 	.byte	0x04, 0x12
        /*00f2*/ 	.short	(.L_41 - .L_40)
	.align		4
.L_40:
        /*00f4*/ 	.word	index@(_ZN7trading4cuda16ssdTemplateMatchEPKhiiiPKfiiiiiiPf)
        /*00f8*/ 	.word	0x00000000


	//----- nvinfo : EIATTR_MIN_STACK_SIZE
	.align		4
.L_41:
        /*00fc*/ 	.byte	0x04, 0x12
        /*00fe*/ 	.short	(.L_43 - .L_42)
	.align		4
.L_42:
        /*0100*/ 	.word	index@(_ZN7trading4cuda16nccTemplateMatchEPKhiiiPKfiiffiiiiPf)
        /*0104*/ 	.word	0x00000000


	//----- nvinfo : EIATTR_MIN_STACK_SIZE
	.align		4
.L_43:
        /*0108*/ 	.byte	0x04, 0x12
        /*010a*/ 	.short	(.L_45 - .L_44)
	.align		4
.L_44:
        /*010c*/ 	.word	index@(_ZN7trading4cuda18computeRegionStatsEPKhiiiiiiiiiPfS3_)
        /*0110*/ 	.word	0x00000000
.L_45:


//--------------------- .nv.compat                --------------------------
	.section	.nv.compat,"",@"SHT_CUDA_COMPAT_INFO"
	.align	4
        /*0000*/ 	.byte	0x02, 0x09, 0x00, 0x00, 0x02, 0x02, 0x01, 0x00, 0x02, 0x05, 0x05, 0x00, 0x03, 0x07, 0x01, 0x01
        /*0010*/ 	.byte	0x02, 0x03, 0x00, 0x00, 0x02, 0x06, 0x01, 0x00, 0x04, 0x0b, 0x08, 0x00, 0x01, 0x00, 0x00, 0x00
        /*0020*/ 	.byte	0x00, 0x00, 0x00, 0x00


//--------------------- .nv.info._ZN7trading4cuda19detectRowBoundariesEPKhiiiiiiiiPiS3_PfS3_i --------------------------
	.section	.nv.info._ZN7trading4cuda19detectRowBoundariesEPKhiiiiiiiiPiS3_PfS3_i,"",@"SHT_CUDA_INFO"
	.sectionflags	@""
	.align	4


	//----- nvinfo : EIATTR_CUDA_API_VERSION
	.align		4
        /*0000*/ 	.byte	0x04, 0x37
        /*0002*/ 	.short	(.L_47 - .L_46)
.L_46:
        /*0004*/ 	.word	0x00000082


	//----- nvinfo : EIATTR_KPARAM_INFO
	.align		4
.L_47:
        /*0008*/ 	.byte	0x04, 0x17
        /*000a*/ 	.short	(.L_49 - .L_48)
.L_48:
        /*000c*/ 	.word	0x00000000
        /*0010*/ 	.short	0x000d
        /*0012*/ 	.short	0x0048
        /*0014*/ 	.byte	0x00, 0xf0, 0x11, 0x00


	//----- nvinfo : EIATTR_KPARAM_INFO
	.align		4
.L_49:
        /*0018*/ 	.byte	0x04, 0x17
        /*001a*/ 	.short	(.L_51 - .L_50)
.L_50:
        /*001c*/ 	.word	0x00000000
        /*0020*/ 	.short	0x000c
        /*0022*/ 	.short	0x0040
        /*0024*/ 	.byte	0x00, 0xf5, 0x21, 0x00


	//----- nvinfo : EIATTR_KPARAM_INFO
	.align		4
.L_51:
        /*0028*/ 	.byte	0x04, 0x17
        /*002a*/ 	.short	(.L_53 - .L_52)
.L_52:
        /*002c*/ 	.word	0x00000000
        /*0030*/ 	.short	0x000b
        /*0032*/ 	.short	0x0038
        /*0034*/ 	.byte	0x00, 0xf5, 0x21, 0x00


	//----- nvinfo : EIATTR_KPARAM_INFO
	.align		4
.L_53:
        /*0038*/ 	.byte	0x04, 0x17
        /*003a*/ 	.short	(.L_55 - .L_54)
.L_54:
        /*003c*/ 	.word	0x00000000
        /*0040*/ 	.short	0x000a
        /*0042*/ 	.short	0x0030
        /*0044*/ 	.byte	0x00, 0xf5, 0x21, 0x00


	//----- nvinfo : EIATTR_KPARAM_INFO
	.align		4
.L_55:
        /*0048*/ 	.byte	0x04, 0x17
        /*004a*/ 	.short	(.L_57 - .L_56)
.L_56:
        /*004c*/ 	.word	0x00000000
        /*0050*/ 	.short	0x0009
        /*0052*/ 	.short	0x0028
        /*0054*/ 	.byte	0x00, 0xf5, 0x21, 0x00


	//----- nvinfo : EIATTR_KPARAM_INFO
	.align		4
.L_57:
        /*0058*/ 	.byte	0x04, 0x17
        /*005a*/ 	.short	(.L_59 - .L_58)
.L_58:
        /*005c*/ 	.word	0x00000000
        /*0060*/ 	.short	0x0008
        /*0062*/ 	.short	0x0024
        /*0064*/ 	.byte	0x00, 0xf0, 0x11, 0x00


	//----- nvinfo : EIATTR_KPARAM_INFO
	.align		4
.L_59:
        /*0068*/ 	.byte	0x04, 0x17
        /*006a*/ 	.short	(.L_61 - .L_60)
.L_60:
        /*006c*/ 	.word	0x00000000
        /*0070*/ 	.short	0x0007
        /*0072*/ 	.short	0x0020
        /*0074*/ 	.byte	0x00, 0xf0, 0x11, 0x00


	//----- nvinfo : EIATTR_KPARAM_INFO
	.align		4
.L_61:
        /*0078*/ 	.byte	0x04, 0x17
        /*007a*/ 	.short	(.L_63 - .L_62)
.L_62:
        /*007c*/ 	.word	0x00000000
        /*0080*/ 	.short	0x0006
        /*0082*/ 	.short	0x001c
        /*0084*/ 	.byte	0x00, 0xf0, 0x11, 0x00


	//----- nvinfo : EIATTR_KPARAM_INFO
	.align		4
.L_63:
        /*0088*/ 	.byte	0x04, 0x17
        /*008a*/ 	.short	(.L_65 - .L_64)
.L_64:
        /*008c*/ 	.word	0x00000000
        /*0090*/ 	.short	0x0005
        /*0092*/ 	.short	0x0018
        /*0094*/ 	.byte	0x00, 0xf0, 0x11, 0x00


	//----- nvinfo : EIATTR_KPARAM_INFO
	.align		4
.L_65:
        /*0098*/ 	.byte	0x04, 0x17
        /*009a*/ 	.short	(.L_67 - .L_66)
.L_66:
        /*009c*/ 	.word	0x00000000
        /*00a0*/ 	.short	0x0004
        /*00a2*/ 	.short	0x0014
        /*00a4*/ 	.byte	0x00, 0xf0, 0x11, 0x00


	//----- nvinfo : EIATTR_KPARAM_INFO
	.align		4
.L_67:
        /*00a8*/ 	.byte	0x04, 0x17
        /*00aa*/ 	.short	(.L_69 - .L_68)
.L_68:
        /*00ac*/ 	.word	0x00000000
        /*00b0*/ 	.short	0x0003
        /*00b2*/ 	.short	0x0010
        /*00b4*/ 	.byte	0x00, 0xf0, 0x11, 0x00


	//----- nvinfo : EIATTR_KPARAM_INFO
	.align		4
.L_69:
        /*00b8*/ 	.byte	0x04, 0x17
        /*00ba*/ 	.short	(.L_71 - .L_70)
.L_70:
        /*00bc*/ 	.word	0x00000000
        /*00c0*/ 	.short	0x0002
        /*00c2*/ 	.short	0x000c
        /*00c4*/ 	.byte	0x00, 0xf0, 0x11, 0x00


	//----- nvinfo : EIATTR_KPARAM_INFO
	.align		4
.L_71:
        /*00c8*/ 	.byte	0x04, 0x17
        /*00ca*/ 	.short	(.L_73 - .L_72)
.L_72:
        /*00cc*/ 	.word	0x00000000
        /*00d0*/ 	.short	0x0001
        /*00d2*/ 	.short	0x0008
        /*00d4*/ 	.byte	0x00, 0xf0, 0x11, 0x00


	//----- nvinfo : EIATTR_KPARAM_INFO
	.align		4
.L_73:
        /*00d8*/ 	.byte	0x04, 0x17
        /*00da*/ 	.short	(.L_75 - .L_74)
.L_74:
        /*00dc*/ 	.word	0x00000000
        /*00e0*/ 	.short	0x0000
        /*00e2*/ 	.short	0x0000
        /*00e4*/ 	.byte	0x00, 0xf5, 0x21, 0x00


	//----- nvinfo : EIATTR_SPARSE_MMA_MASK
	.align		4
.L_75:
        /*00e8*/ 	.byte	0x03, 0x50
        /*00ea*/ 	.short	0x0000


	//----- nvinfo : EIATTR_MAXREG_COUNT
	.align		4
        /*00ec*/ 	.byte	0x03, 0x1b
        /*00ee*/ 	.short	0x00ff


	//----- nvinfo : EIATTR_MERCURY_ISA_VERSION
	.align		4
        /*00f0*/ 	.byte	0x03, 0x5f
        /*00f2*/ 	.short	0x0101


	//----- nvinfo : EIATTR_VRC_CTA_INIT_COUNT
	.align		4
        /*00f4*/ 	.byte	0x02, 0x4a
	.zero		1
	.zero		1


	//----- nvinfo : EIATTR_EXIT_INSTR_OFFSETS
	.align		4
        /*00f8*/ 	.byte	0x04, 0x1c
        /*00fa*/ 	.short	(.L_77 - .L_76)


	//   ....[0]....
.L_76:
        /*00fc*/ 	.word	0x00000040


	//   ....[1]....
        /*0100*/ 	.word	0x000013e0


	//----- nvinfo : EIATTR_CRS_STACK_SIZE
	.align		4
.L_77:
        /*0104*/ 	.byte	0x04, 0x1e
        /*0106*/ 	.short	(.L_79 - .L_78)
.L_78:
        /*0108*/ 	.word	0x00000000


	//----- nvinfo : EIATTR_CBANK_PARAM_SIZE
	.align		4
.L_79:
        /*010c*/ 	.byte	0x03, 0x19
        /*010e*/ 	.short	0x004c


	//----- nvinfo : EIATTR_PARAM_CBANK
	.align		4
        /*0110*/ 	.byte	0x04, 0x0a
        /*0112*/ 	.short	(.L_81 - .L_80)
	.align		4
.L_80:
        /*0114*/ 	.word	index@(.nv.constant0._ZN7trading4cuda19detectRowBoundariesEPKhiiiiiiiiPiS3_PfS3_i)
        /*0118*/ 	.short	0x0380
        /*011a*/ 	.short	0x004c


	//----- nvinfo : EIATTR_SW_WAR
	.align		4
.L_81:
        /*011c*/ 	.byte	0x04, 0x36
        /*011e*/ 	.short	(.L_83 - .L_82)
.L_82:
        /*0120*/ 	.word	0x00000008
.L_83:


//--------------------- .nv.info._ZN7trading4cuda21detectHorizontalLinesEPKhiiiiiiiihhPiPfS3_i --------------------------
	.section	.nv.info._ZN7trading4cuda21detectHorizontalLinesEPKhiiiiiiiihhPiPfS3_i,"",@"SHT_CUDA_INFO"
	.sectionflags	@""
	.align	4


	//----- nvinfo : EIATTR_CUDA_API_VERSION
	.align		4
        /*0000*/ 	.byte	0x04, 0x37
        /*0002*/ 	.short	(.L_85 - .L_84)
.L_84:
        /*0004*/ 	.word	0x00000082


	//----- nvinfo : EIATTR_KPARAM_INFO
	.align		4
.L_85:
        /*0008*/ 	.byte	0x04, 0x17
        /*000a*/ 	.short	(.L_87 - .L_86)
.L_86:
        /*000c*/ 	.word	0x00000000
        /*0010*/ 	.short	0x000e
        /*0012*/ 	.short	0x0048
        /*0014*/ 	.byte	0x00, 0xf0, 0x11, 0x00


	//----- nvinfo : EIATTR_KPARAM_INFO
	.align		4
.L_87:
        /*0018*/ 	.byte	0x04, 0x17
        /*001a*/ 	.short	(.L_89 - .L_88)
.L_88:
        /*001c*/ 	.word	0x00000000
        /*0020*/ 	.short	0x000d
        /*0022*/ 	.short	0x0040
        /*0024*/ 	.byte	0x00, 0xf5, 0x21, 0x00


	//----- nvinfo : EIATTR_KPARAM_INFO
	.align		4
.L_89:
        /*0028*/ 	.byte	0x04, 0x17
        /*002a*/ 	.short	(.L_91 - .L_90)
.L_90:
        /*002c*/ 	.word	0x00000000
        /*0030*/ 	.short	0x000c
        /*0032*/ 	.short	0x0038
        /*0034*/ 	.byte	0x00, 0xf5, 0x21, 0x00


	//----- nvinfo : EIATTR_KPARAM_INFO
	.align		4
.L_91:
        /*0038*/ 	.byte	0x04, 0x17
        /*003a*/ 	.short	(.L_93 - .L_92)
.L_92:
        /*003c*/ 	.word	0x00000000
        /*0040*/ 	.short	0x000b
        /*0042*/ 	.short	0x0030
        /*0044*/ 	.byte	0x00, 0xf5, 0x21, 0x00


	//----- nvinfo : EIATTR_KPARAM_INFO
	.align		4
.L_93:
        /*0048*/ 	.byte	0x04, 0x17
        /*004a*/ 	.short	(.L_95 - .L_94)
.L_94:
        /*004c*/ 	.word	0x00000000
        /*0050*/ 	.short	0x000a
        /*0052*/ 	.short	0x0029
        /*0054*/ 	.byte	0x00, 0xf0, 0x05, 0x00


	//----- nvinfo : EIATTR_KPARAM_INFO
	.align		4
.L_95:
        /*0058*/ 	.byte	0x04, 0x17
        /*005a*/ 	.short	(.L_97 - .L_96)
.L_96:
        /*005c*/ 	.word	0x00000000
        /*0060*/ 	.short	0x0009
        /*0062*/ 	.short	0x0028
        /*0064*/ 	.byte	0x00, 0xf0, 0x05, 0x00


	//----- nvinfo : EIATTR_KPARAM_INFO
	.align		4
.L_97:
        /*0068*/ 	.byte	0x04, 0x17
        /*006a*/ 	.short	(.L_99 - .L_98)
.L_98:
        /*006c*/ 	.word	0x00000000
        /*0070*/ 	.short	0x0008
        /*0072*/ 	.short	0x0024
        /*0074*/ 	.byte	0x00, 0xf0, 0x11, 0x00


	//----- nvinfo : EIATTR_KPARAM_INFO
	.align		4
.L_99:
        /*0078*/ 	.byte	0x04, 0x17
        /*007a*/ 	.short	(.L_101 - .L_100)
.L_100:
        /*007c*/ 	.word	0x00000000
        /*0080*/ 	.short	0x0007
        /*0082*/ 	.short	0x0020
        /*0084*/ 	.byte	0x00, 0xf0, 0x11, 0x00


	//----- nvinfo : EIATTR_KPARAM_INFO
	.align		4
.L_101:
        /*0088*/ 	.byte	0x04, 0x17
        /*008a*/ 	.short	(.L_103 - .L_102)
.L_102:
        /*008c*/ 	.word	0x00000000
        /*0090*/ 	.short	0x0006
        /*0092*/ 	.short	0x001c
        /*0094*/ 	.byte	0x00, 0xf0, 0x11, 0x00


	//----- nvinfo : EIATTR_KPARAM_INFO
	.align		4
.L_103:
        /*0098*/ 	.byte	0x04, 0x17
        /*009a*/ 	.short	(.L_105 - .L_104)
.L_104:
        /*009c*/ 	.word	0x00000000
        /*00a0*/ 	.short	0x0005
        /*00a2*/ 	.short	0x0018
        /*00a4*/ 	.byte	0x00, 0xf0, 0x11, 0x00


	//----- nvinfo : EIATTR_KPARAM_INFO
	.align		4
.L_105:
        /*00a8*/ 	.byte	0x04, 0x17
        /*00aa*/ 	.short	(.L_107 - .L_106)
.L_106:
        /*00ac*/ 	.word	0x00000000
        /*00b0*/ 	.short	0x0004
        /*00b2*/ 	.short	0x0014
        /*00b4*/ 	.byte	0x00, 0xf0, 0x11, 0x00


	//----- nvinfo : EIATTR_KPARAM_INFO
	.align		4
.L_107:
        /*00b8*/ 	.byte	0x04, 0x17
        /*00ba*/ 	.short	(.L_109 - .L_108)
.L_108:
        /*00bc*/ 	.word	0x00000000
        /*00c0*/ 	.short	0x0003
        /*00c2*/ 	.short	0x0010
        /*00c4*/ 	.byte	0x00, 0xf0, 0x11, 0x00


	//----- nvinfo : EIATTR_KPARAM_INFO
	.align		4
.L_109:
        /*00c8*/ 	.byte	0x04, 0x17
        /*00ca*/ 	.short	(.L_111 - .L_110)
.L_110:
        /*00cc*/ 	.word	0x00000000
        /*00d0*/ 	.short	0x0002
        /*00d2*/ 	.short	0x000c
        /*00d4*/ 	.byte	0x00, 0xf0, 0x11, 0x00


	//----- nvinfo : EIATTR_KPARAM_INFO
	.align		4
.L_111:
        /*00d8*/ 	.byte	0x04, 0x17
        /*00da*/ 	.short	(.L_113 - .L_112)
.L_112:
        /*00dc*/ 	.word	0x00000000
        /*00e0*/ 	.short	0x0001
        /*00e2*/ 	.short	0x0008
        /*00e4*/ 	.byte	0x00, 0xf0, 0x11, 0x00


	//----- nvinfo : EIATTR_KPARAM_INFO
	.align		4
.L_113:
        /*00e8*/ 	.byte	0x04, 0x17
        /*00ea*/ 	.short	(.L_115 - .L_114)
.L_114:
        /*00ec*/ 	.word	0x00000000
        /*00f0*/ 	.short	0x0000
        /*00f2*/ 	.short	0x0000
        /*00f4*/ 	.byte	0x00, 0xf5, 0x21, 0x00


	//----- nvinfo : EIATTR_SPARSE_MMA_MASK
	.align		4
.L_115:
        /*00f8*/ 	.byte	0x03, 0x50
        /*00fa*/ 	.short	0x0000


	//----- nvinfo : EIATTR_MAXREG_COUNT
	.align		4
        /*00fc*/ 	.byte	0x03, 0x1b
        /*00fe*/ 	.short	0x00ff


	//----- nvinfo : EIATTR_MERCURY_ISA_VERSION
	.align		4
        /*0100*/ 	.byte	0x03, 0x5f
        /*0102*/ 	.short	0x0101


	//----- nvinfo : EIATTR_INT_WARP_WIDE_INSTR_OFFSETS
	.align		4
        /*0104*/ 	.byte	0x04, 0x31
        /*0106*/ 	.short	(.L_117 - .L_116)


	//   ....[0]....
.L_116:
        /*0108*/ 	.word	0x00001140


	//   ....[1]....
        /*010c*/ 	.word	0x000011e0


	//----- nvinfo : EIATTR_VRC_CTA_INIT_COUNT
	.align		4
.L_117:
        /*0110*/ 	.byte	0x02, 0x4a
	.zero		1
	.zero		1


	//----- nvinfo : EIATTR_EXIT_INSTR_OFFSETS
	.align		4
        /*0114*/ 	.byte	0x04, 0x1c
        /*0116*/ 	.short	(.L_119 - .L_118)


	//   ....[0]....
.L_118:
        /*0118*/ 	.word	0x000000a0


	//   ....[1]....
        /*011c*/ 	.word	0x00001120


	//   ....[2]....
        /*0120*/ 	.word	0x00001210


	//   ....[3]....
        /*0124*/ 	.word	0x00001280


	//----- nvinfo : EIATTR_CRS_STACK_SIZE
	.align		4
.L_119:
        /*0128*/ 	.byte	0x04, 0x1e
        /*012a*/ 	.short	(.L_121 - .L_120)
.L_120:
        /*012c*/ 	.word	0x00000000


	//----- nvinfo : EIATTR_CBANK_PARAM_SIZE
	.align		4
.L_121:
        /*0130*/ 	.byte	0x03, 0x19
        /*0132*/ 	.short	0x004c


	//----- nvinfo : EIATTR_PARAM_CBANK
	.align		4
        /*0134*/ 	.byte	0x04, 0x0a
        /*0136*/ 	.short	(.L_123 - .L_122)
	.align		4
.L_122:
        /*0138*/ 	.word	index@(.nv.constant0._ZN7trading4cuda21detectHorizontalLinesEPKhiiiiiiiihhPiPfS3_i)
        /*013c*/ 	.short	0x0380
        /*013e*/ 	.short	0x004c


	//----- nvinfo : EIATTR_SW_WAR
	.align		4
.L_123:
        /*0140*/ 	.byte	0x04, 0x36
        /*0142*/ 	.short	(.L_125 - .L_124)
.L_124:
        /*0144*/ 	.word	0x00000008
.L_125:


//--------------------- .nv.info._ZN7trading4cuda12findMaxScoreEPKfiiPfPiS4_ --------------------------
	.section	.nv.info._ZN7trading4cuda12findMaxScoreEPKfiiPfPiS4_,"",@"SHT_CUDA_INFO"
	.sectionflags	@""
	.align	4


	//----- nvinfo : EIATTR_CUDA_API_VERSION
	.align		4
        /*0000*/ 	.byte	0x04, 0x37
        /*0002*/ 	.short	(.L_127 - .L_126)
.L_126:
        /*0004*/ 	.word	0x00000082


	//----- nvinfo : EIATTR_KPARAM_INFO
	.align		4
.L_127:
        /*0008*/ 	.byte	0x04, 0x17
        /*000a*/ 	.short	(.L_129 - .L_128)
.L_128:
        /*000c*/ 	.word	0x00000000
        /*0010*/ 	.short	0x0005
        /*0012*/ 	.short	0x0020
        /*0014*/ 	.byte	0x00, 0xf5, 0x21, 0x00


	//----- nvinfo : EIATTR_KPARAM_INFO
	.align		4
.L_129:
        /*0018*/ 	.byte	0x04, 0x17
        /*001a*/ 	.short	(.L_131 - .L_130)
.L_130:
        /*001c*/ 	.word	0x00000000
        /*0020*/ 	.short	0x0004
        /*0022*/ 	.short	0x0018
        /*0024*/ 	.byte	0x00, 0xf5, 0x21, 0x00


	//----- nvinfo : EIATTR_KPARAM_INFO
	.align		4
.L_131:
        /*0028*/ 	.byte	0x04, 0x17
        /*002a*/ 	.short	(.L_133 - .L_132)
.L_132:
        /*002c*/ 	.word	0x00000000
        /*0030*/ 	.short	0x0003
        /*0032*/ 	.short	0x0010
        /*0034*/ 	.byte	0x00, 0xf5, 0x21, 0x00


	//----- nvinfo : EIATTR_KPARAM_INFO
	.align		4
.L_133:
        /*0038*/ 	.byte	0x04, 0x17
        /*003a*/ 	.short	(.L_135 - .L_134)
.L_134:
        /*003c*/ 	.word	0x00000000
        /*0040*/ 	.short	0x0002
        /*0042*/ 	.short	0x000c
        /*0044*/ 	.byte	0x00, 0xf0, 0x11, 0x00


	//----- nvinfo : EIATTR_KPARAM_INFO
	.align		4
.L_135:
        /*0048*/ 	.byte	0x04, 0x17
        /*004a*/ 	.short	(.L_137 - .L_136)
.L_136:
        /*004c*/ 	.word	0x00000000
        /*0050*/ 	.short	0x0001
        /*0052*/ 	.short	0x0008
        /*0054*/ 	.byte	0x00, 0xf0, 0x11, 0x00


	//----- nvinfo : EIATTR_KPARAM_INFO
	.align		4
.L_137:
        /*0058*/ 	.byte	0x04, 0x17
        /*005a*/ 	.short	(.L_139 - .L_138)
.L_138:
        /*005c*/ 	.word	0x00000000
        /*0060*/ 	.short	0x0000
        /*0062*/ 	.short	0x0000
        /*0064*/ 	.byte	0x00, 0xf5, 0x21, 0x00


	//----- nvinfo : EIATTR_SPARSE_MMA_MASK
	.align		4
.L_139:
        /*0068*/ 	.byte	0x03, 0x50
        /*006a*/ 	.short	0x0000


	//----- nvinfo : EIATTR_MAXREG_COUNT
	.align		4
        /*006c*/ 	.byte	0x03, 0x1b
        /*006e*/ 	.short	0x00ff


	//----- nvinfo : EIATTR_NUM_BARRIERS
	.align		4
        /*0070*/ 	.byte	0x02, 0x4c
        /*0072*/ 	.byte	0x01
	.zero		1


	//----- nvinfo : EIATTR_MERCURY_ISA_VERSION
	.align		4
        /*0074*/ 	.byte	0x03, 0x5f
        /*0076*/ 	.short	0x0101


	//----- nvinfo : EIATTR_VRC_CTA_INIT_COUNT
	.align		4
        /*0078*/ 	.byte	0x02, 0x4a
	.zero		1
	.zero		1


	//----- nvinfo : EIATTR_EXIT_INSTR_OFFSETS
	.align		4
        /*007c*/ 	.byte	0x04, 0x1c
        /*007e*/ 	.short	(.L_141 - .L_140)


	//   ....[0]....
.L_140:
        /*0080*/ 	.word	0x00000380


	//   ....[1]....
        /*0084*/ 	.word	0x000005f0


	//----- nvinfo : EIATTR_CRS_STACK_SIZE
	.align		4
.L_141:
        /*0088*/ 	.byte	0x04, 0x1e
        /*008a*/ 	.short	(.L_143 - .L_142)
.L_142:
        /*008c*/ 	.word	0x00000000


	//----- nvinfo : EIATTR_CBANK_PARAM_SIZE
	.align		4
.L_143:
        /*0090*/ 	.byte	0x03, 0x19
        /*0092*/ 	.short	0x0028


	//----- nvinfo : EIATTR_PARAM_CBANK
	.align		4
        /*0094*/ 	.byte	0x04, 0x0a
        /*0096*/ 	.short	(.L_145 - .L_144)
	.align		4
.L_144:
        /*0098*/ 	.word	index@(.nv.constant0._ZN7trading4cuda12findMaxScoreEPKfiiPfPiS4_)
        /*009c*/ 	.short	0x0380
        /*009e*/ 	.short	0x0028


	//----- nvinfo : EIATTR_SW_WAR
	.align		4
.L_145:
        /*00a0*/ 	.byte	0x04, 0x36
        /*00a2*/ 	.short	(.L_147 - .L_146)
.L_146:
        /*00a4*/ 	.word	0x00000008
.L_147:


//--------------------- .nv.info._ZN7trading4cuda16ssdTemplateMatchEPKhiiiPKfiiiiiiPf --------------------------
	.section	.nv.info._ZN7trading4cuda16ssdTemplateMatchEPKhiiiPKfiiiiiiPf,"",@"SHT_CUDA_INFO"
	.sectionflags	@""
	.align	4


	//----- nvinfo : EIATTR_CUDA_API_VERSION
	.align		4
        /*0000*/ 	.byte	0x04, 0x37
        /*0002*/ 	.short	(.L_149 - .L_148)
.L_148:
        /*0004*/ 	.word	0x00000082


	//----- nvinfo : EIATTR_KPARAM_INFO
	.align		4
.L_149:
        /*0008*/ 	.byte	0x04, 0x17
        /*000a*/ 	.short	(.L_151 - .L_150)
.L_150:
        /*000c*/ 	.word	0x00000000
        /*0010*/ 	.short	0x000b
        /*0012*/ 	.short	0x0038
        /*0014*/ 	.byte	0x00, 0xf5, 0x21, 0x00


	//----- nvinfo : EIATTR_KPARAM_INFO
	.align		4
.L_151:
        /*0018*/ 	.byte	0x04, 0x17
        /*001a*/ 	.short	(.L_153 - .L_152)
.L_152:
        /*001c*/ 	.word	0x00000000
        /*0020*/ 	.short	0x000a
        /*0022*/ 	.short	0x0034
        /*0024*/ 	.byte	0x00, 0xf0, 0x11, 0x00


	//----- nvinfo : EIATTR_KPARAM_INFO
	.align		4
.L_153:
        /*0028*/ 	.byte	0x04, 0x17
        /*002a*/ 	.short	(.L_155 - .L_154)
.L_154:
        /*002c*/ 	.word	0x00000000
        /*0030*/ 	.short	0x0009
        /*0032*/ 	.short	0x0030
        /*0034*/ 	.byte	0x00, 0xf0, 0x11, 0x00


	//----- nvinfo : EIATTR_KPARAM_INFO
	.align		4
.L_155:
        /*0038*/ 	.byte	0x04, 0x17
        /*003a*/ 	.short	(.L_157 - .L_156)
.L_156:
        /*003c*/ 	.word	0x00000000
        /*0040*/ 	.short	0x0008
        /*0042*/ 	.short	0x002c
        /*0044*/ 	.byte	0x00, 0xf0, 0x11, 0x00


	//----- nvinfo : EIATTR_KPARAM_INFO
	.align		4
.L_157:
        /*0048*/ 	.byte	0x04, 0x17
        /*004a*/ 	.short	(.L_159 - .L_158)
.L_158:
        /*004c*/ 	.word	0x00000000
        /*0050*/ 	.short	0x0007
        /*0052*/ 	.short	0x0028
        /*0054*/ 	.byte	0x00, 0xf0, 0x11, 0x00


	//----- nvinfo : EIATTR_KPARAM_INFO
	.align		4
.L_159:
        /*0058*/ 	.byte	0x04, 0x17
        /*005a*/ 	.short	(.L_161 - .L_160)
.L_160:
        /*005c*/ 	.word	0x00000000
        /*0060*/ 	.short	0x0006
        /*0062*/ 	.short	0x0024
        /*0064*/ 	.byte	0x00, 0xf0, 0x11, 0x00


	//----- nvinfo : EIATTR_KPARAM_INFO
	.align		4
.L_161:
        /*0068*/ 	.byte	0x04, 0x17
        /*006a*/ 	.short	(.L_163 - .L_162)
.L_162:
        /*006c*/ 	.word	0x00000000
        /*0070*/ 	.short	0x0005
        /*0072*/ 	.short	0x0020
        /*0074*/ 	.byte	0x00, 0xf0, 0x11, 0x00


	//----- nvinfo : EIATTR_KPARAM_INFO
	.align		4
.L_163:
        /*0078*/ 	.byte	0x04, 0x17
        /*007a*/ 	.short	(.L_165 - .L_164)
.L_164:
        /*007c*/ 	.word	0x00000000
        /*0080*/ 	.short	0x0004
        /*0082*/ 	.short	0x0018
        /*0084*/ 	.byte	0x00, 0xf5, 0x21, 0x00


	//----- nvinfo : EIATTR_KPARAM_INFO
	.align		4
.L_165:
        /*0088*/ 	.byte	0x04, 0x17
        /*008a*/ 	.short	(.L_167 - .L_166)
.L_166:
        /*008c*/ 	.word	0x00000000
        /*0090*/ 	.short	0x0003
        /*0092*/ 	.short	0x0010
        /*0094*/ 	.byte	0x00, 0xf0, 0x11, 0x00


	//----- nvinfo : EIATTR_KPARAM_INFO
	.align		4
.L_167:
        /*0098*/ 	.byte	0x04, 0x17
        /*009a*/ 	.short	(.L_169 - .L_168)
.L_168:
        /*009c*/ 	.word	0x00000000
        /*00a0*/ 	.short	0x0002
        /*00a2*/ 	.short	0x000c
        /*00a4*/ 	.byte	0x00, 0xf0, 0x11, 0x00


	//----- nvinfo : EIATTR_KPARAM_INFO
	.align		4
.L_169:
        /*00a8*/ 	.byte	0x04, 0x17
        /*00aa*/ 	.short	(.L_171 - .L_170)
.L_170:
        /*00ac*/ 	.word	0x00000000
        /*00b0*/ 	.short	0x0001
        /*00b2*/ 	.short	0x0008
        /*00b4*/ 	.byte	0x00, 0xf0, 0x11, 0x00


	//----- nvinfo : EIATTR_KPARAM_INFO
	.align		4
.L_171:
        /*00b8*/ 	.byte	0x04, 0x17
        /*00ba*/ 	.short	(.L_173 - .L_172)
.L_172:
        /*00bc*/ 	.word	0x00000000
        /*00c0*/ 	.short	0x0000
        /*00c2*/ 	.short	0x0000
        /*00c4*/ 	.byte	0x00, 0xf5, 0x21, 0x00


	//----- nvinfo : EIATTR_SPARSE_MMA_MASK
	.align		4
.L_173:
        /*00c8*/ 	.byte	0x03, 0x50
        /*00ca*/ 	.short	0x0000


	//----- nvinfo : EIATTR_MAXREG_COUNT
	.align		4
        /*00cc*/ 	.byte	0x03, 0x1b
        /*00ce*/ 	.short	0x00ff


	//----- nvinfo : EIATTR_NUM_BARRIERS
	.align		4
        /*00d0*/ 	.byte	0x02, 0x4c
        /*00d2*/ 	.byte	0x01
	.zero		1


	//----- nvinfo : EIATTR_MERCURY_ISA_VERSION
	.align		4
        /*00d4*/ 	.byte	0x03, 0x5f
        /*00d6*/ 	.short	0x0101


	//----- nvinfo : EIATTR_VRC_CTA_INIT_COUNT
	.align		4
        /*00d8*/ 	.byte	0x02, 0x4a
	.zero		1
	.zero		1


	//----- nvinfo : EIATTR_EXIT_INSTR_OFFSETS
	.align		4
        /*00dc*/ 	.byte	0x04, 0x1c
        /*00de*/ 	.short	(.L_175 - .L_174)


	//   ....[0]....
.L_174:
        /*00e0*/ 	.word	0x00000270


	//   ....[1]....
        /*00e4*/ 	.word	0x000002d0


	//   ....[2]....
        /*00e8*/ 	.word	0x00000e90


	//----- nvinfo : EIATTR_CRS_STACK_SIZE
	.align		4
.L_175:
        /*00ec*/ 	.byte	0x04, 0x1e
        /*00ee*/ 	.short	(.L_177 - .L_176)
.L_176:
        /*00f0*/ 	.word	0x00000000


	//----- nvinfo : EIATTR_CBANK_PARAM_SIZE
	.align		4
.L_177:
        /*00f4*/ 	.byte	0x03, 0x19
        /*00f6*/ 	.short	0x0040


	//----- nvinfo : EIATTR_PARAM_CBANK
	.align		4
        /*00f8*/ 	.byte	0x04, 0x0a
        /*00fa*/ 	.short	(.L_179 - .L_178)
	.align		4
.L_178:
        /*00fc*/ 	.word	index@(.nv.constant0._ZN7trading4cuda16ssdTemplateMatchEPKhiiiPKfiiiiiiPf)
        /*0100*/ 	.short	0x0380
        /*0102*/ 	.short	0x0040


	//----- nvinfo : EIATTR_SW_WAR
	.align		4
.L_179:
        /*0104*/ 	.byte	0x04, 0x36
        /*0106*/ 	.short	(.L_181 - .L_180)
.L_180:
        /*0108*/ 	.word	0x00000008
.L_181:


//--------------------- .nv.info._ZN7trading4cuda16nccTemplateMatchEPKhiiiPKfiiffiiiiPf --------------------------
	.section	.nv.info._ZN7trading4cuda16nccTemplateMatchEPKhiiiPKfiiffiiiiPf,"",@"SHT_CUDA_INFO"
	.sectionflags	@""
	.align	4


	//----- nvinfo : EIATTR_CUDA_API_VERSION
	.align		4
        /*0000*/ 	.byte	0x04, 0x37
        /*0002*/ 	.short	(.L_183 - .L_182)
.L_182:
        /*0004*/ 	.word	0x00000082


	//----- nvinfo : EIATTR_KPARAM_INFO
	.align		4
.L_183:
        /*0008*/ 	.byte	0x04, 0x17
        /*000a*/ 	.short	(.L_185 - .L_184)
.L_184:
        /*000c*/ 	.word	0x00000000
        /*0010*/ 	.short	0x000d
        /*0012*/ 	.short	0x0040
        /*0014*/ 	.byte	0x00, 0xf5, 0x21, 0x00


	//----- nvinfo : EIATTR_KPARAM_INFO
	.align		4
.L_185:
        /*0018*/ 	.byte	0x04, 0x17
        /*001a*/ 	.short	(.L_187 - .L_186)
.L_186:
        /*001c*/ 	.word	0x00000000
        /*0020*/ 	.short	0x000c
        /*0022*/ 	.short	0x003c
        /*0024*/ 	.byte	0x00, 0xf0, 0x11, 0x00


	//----- nvinfo : EIATTR_KPARAM_INFO
	.align		4
.L_187:
        /*0028*/ 	.byte	0x04, 0x17
        /*002a*/ 	.short	(.L_189 - .L_188)
.L_188:
        /*002c*/ 	.word	0x00000000
        /*0030*/ 	.short	0x000b
        /*0032*/ 	.short	0x0038
        /*0034*/ 	.byte	0x00, 0xf0, 0x11, 0x00


	//----- nvinfo : EIATTR_KPARAM_INFO
	.align		4
.L_189:
        /*0038*/ 	.byte	0x04, 0x17
        /*003a*/ 	.short	(.L_191 - .L_190)
.L_190:
        /*003c*/ 	.word	0x00000000
        /*0040*/ 	.short	0x000a
        /*0042*/ 	.short	0x0034
        /*0044*/ 	.byte	0x00, 0xf0, 0x11, 0x00


	//----- nvinfo : EIATTR_KPARAM_INFO
	.align		4
.L_191:
        /*0048*/ 	.byte	0x04, 0x17
        /*004a*/ 	.short	(.L_193 - .L_192)
.L_192:
        /*004c*/ 	.word	0x00000000
        /*0050*/ 	.short	0x0009
        /*0052*/ 	.short	0x0030
        /*0054*/ 	.byte	0x00, 0xf0, 0x11, 0x00


	//----- nvinfo : EIATTR_KPARAM_INFO
	.align		4
.L_193:
        /*0058*/ 	.byte	0x04, 0x17
        /*005a*/ 	.short	(.L_195 - .L_194)
.L_194:
        /*005c*/ 	.word	0x00000000
        /*0060*/ 	.short	0x0008
        /*0062*/ 	.short	0x002c
        /*0064*/ 	.byte	0x00, 0xf0, 0x11, 0x00


	//----- nvinfo : EIATTR_KPARAM_INFO
	.align		4
.L_195:
        /*0068*/ 	.byte	0x04, 0x17
        /*006a*/ 	.short	(.L_197 - .L_196)
.L_196:
        /*006c*/ 	.word	0x00000000
        /*0070*/ 	.short	0x0007
        /*0072*/ 	.short	0x0028
        /*0074*/ 	.byte	0x00, 0xf0, 0x11, 0x00


	//----- nvinfo : EIATTR_KPARAM_INFO
	.align		4
.L_197:
        /*0078*/ 	.byte	0x04, 0x17
        /*007a*/ 	.short	(.L_199 - .L_198)
.L_198:
        /*007c*/ 	.word	0x00000000
        /*0080*/ 	.short	0x0006
        /*0082*/ 	.short	0x0024
        /*0084*/ 	.byte	0x00, 0xf0, 0x11, 0x00


	//----- nvinfo : EIATTR_KPARAM_INFO
	.align		4
.L_199:
        /*0088*/ 	.byte	0x04, 0x17
        /*008a*/ 	.short	(.L_201 - .L_200)
.L_200:
        /*008c*/ 	.word	0x00000000
        /*0090*/ 	.short	0x0005
        /*0092*/ 	.short	0x0020
        /*0094*/ 	.byte	0x00, 0xf0, 0x11, 0x00


	//----- nvinfo : EIATTR_KPARAM_INFO
	.align		4
.L_201:
        /*0098*/ 	.byte	0x04, 0x17
        /*009a*/ 	.short	(.L_203 - .L_202)
.L_202:
        /*009c*/ 	.word	0x00000000
        /*00a0*/ 	.short	0x0004
        /*00a2*/ 	.short	0x0018
        /*00a4*/ 	.byte	0x00, 0xf5, 0x21, 0x00


	//----- nvinfo : EIATTR_KPARAM_INFO
	.align		4
.L_203:
        /*00a8*/ 	.byte	0x04, 0x17
        /*00aa*/ 	.short	(.L_205 - .L_204)
.L_204:
        /*00ac*/ 	.word	0x00000000
        /*00b0*/ 	.short	0x0003
        /*00b2*/ 	.short	0x0010
        /*00b4*/ 	.byte	0x00, 0xf0, 0x11, 0x00


	//----- nvinfo : EIATTR_KPARAM_INFO
	.align		4
.L_205:
        /*00b8*/ 	.byte	0x04, 0x17
        /*00ba*/ 	.short	(.L_207 - .L_206)
.L_206:
        /*00bc*/ 	.word	0x00000000
        /*00c0*/ 	.short	0x0002
        /*00c2*/ 	.short	0x000c
        /*00c4*/ 	.byte	0x00, 0xf0, 0x11, 0x00


	//----- nvinfo : EIATTR_KPARAM_INFO
	.align		4
.L_207:
        /*00c8*/ 	.byte	0x04, 0x17
        /*00ca*/ 	.short	(.L_209 - .L_208)
.L_208:
        /*00cc*/ 	.word	0x00000000
        /*00d0*/ 	.short	0x0001
        /*00d2*/ 	.short	0x0008
        /*00d4*/ 	.byte	0x00, 0xf0, 0x11, 0x00


	//----- nvinfo : EIATTR_KPARAM_INFO
	.align		4
.L_209:
        /*00d8*/ 	.byte	0x04, 0x17
        /*00da*/ 	.short	(.L_211 - .L_210)
.L_210:
        /*00dc*/ 	.word	0x00000000
        /*00e0*/ 	.short	0x0000
        /*00e2*/ 	.short	0x0000
        /*00e4*/ 	.byte	0x00, 0xf5, 0x21, 0x00


	//----- nvinfo : EIATTR_SPARSE_MMA_MASK
	.align		4
.L_211:
        /*00e8*/ 	.byte	0x03, 0x50
        /*00ea*/ 	.short	0x0000


	//----- nvinfo : EIATTR_MAXREG_COUNT
	.align		4
        /*00ec*/ 	.byte	0x03, 0x1b
        /*00ee*/ 	.short	0x00ff


	//----- nvinfo : EIATTR_NUM_BARRIERS
	.align		4
        /*00f0*/ 	.byte	0x02, 0x4c
        /*00f2*/ 	.byte	0x01
	.zero		1


	//----- nvinfo : EIATTR_MERCURY_ISA_VERSION
	.align		4
        /*00f4*/ 	.byte	0x03, 0x5f
        /*00f6*/ 	.short	0x0101


	//----- nvinfo : EIATTR_VRC_CTA_INIT_COUNT
	.align		4
        /*00f8*/ 	.byte	0x02, 0x4a
	.zero		1
	.zero		1


	//----- nvinfo : EIATTR_EXIT_INSTR_OFFSETS
	.align		4
        /*00fc*/ 	.byte	0x04, 0x1c
        /*00fe*/ 	.short	(.L_213 - .L_212)


	//   ....[0]....
.L_212:
        /*0100*/ 	.word	0x00000280


	//   ....[1]....
        /*0104*/ 	.word	0x000002e0


	//   ....[2]....
        /*0108*/ 	.word	0x00001330


	//----- nvinfo : EIATTR_CRS_STACK_SIZE
	.align		4
.L_213:
        /*010c*/ 	.byte	0x04, 0x1e
        /*010e*/ 	.short	(.L_215 - .L_214)
.L_214:
        /*0110*/ 	.word	0x00000000


	//----- nvinfo : EIATTR_CBANK_PARAM_SIZE
	.align		4
.L_215:
        /*0114*/ 	.byte	0x03, 0x19
        /*0116*/ 	.short	0x0048


	//----- nvinfo : EIATTR_PARAM_CBANK
	.align		4
        /*0118*/ 	.byte	0x04, 0x0a
        /*011a*/ 	.short	(.L_217 - .L_216)
	.align		4
.L_216:
        /*011c*/ 	.word	index@(.nv.constant0._ZN7trading4cuda16nccTemplateMatchEPKhiiiPKfiiffiiiiPf)
        /*0120*/ 	.short	0x0380
        /*0122*/ 	.short	0x0048


	//----- nvinfo : EIATTR_SW_WAR
	.align		4
.L_217:
        /*0124*/ 	.byte	0x04, 0x36
        /*0126*/ 	.short	(.L_219 - .L_218)
.L_218:
        /*0128*/ 	.word	0x00000008
.L_219:


//--------------------- .nv.info._ZN7trading4cuda18computeRegionStatsEPKhiiiiiiiiiPfS3_ --------------------------
	.section	.nv.info._ZN7trading4cuda18computeRegionStatsEPKhiiiiiiiiiPfS3_,"",@"SHT_CUDA_INFO"
	.sectionflags	@""
	.align	4


	//----- nvinfo : EIATTR_CUDA_API_VERSION
	.align		4
        /*0000*/ 	.byte	0x04, 0x37
        /*0002*/ 	.short	(.L_221 - .L_220)
.L_220:
        /*0004*/ 	.word	0x00000082


	//----- nvinfo : EIATTR_KPARAM_INFO
	.align		4
.L_221:
        /*0008*/ 	.byte	0x04, 0x17
        /*000a*/ 	.short	(.L_223 - .L_222)
.L_222:
        /*000c*/ 	.word	0x00000000
        /*0010*/ 	.short	0x000b
        /*0012*/ 	.short	0x0038
        /*0014*/ 	.byte	0x00, 0xf5, 0x21, 0x00


	//----- nvinfo : EIATTR_KPARAM_INFO
	.align		4
.L_223:
        /*0018*/ 	.byte	0x04, 0x17
        /*001a*/ 	.short	(.L_225 - .L_224)
.L_224:
        /*001c*/ 	.word	0x00000000
        /*0020*/ 	.short	0x000a
        /*0022*/ 	.short	0x0030
        /*0024*/ 	.byte	0x00, 0xf5, 0x21, 0x00


	//----- nvinfo : EIATTR_KPARAM_INFO
	.align		4
.L_225:
        /*0028*/ 	.byte	0x04, 0x17
        /*002a*/ 	.short	(.L_227 - .L_226)
.L_226:
        /*002c*/ 	.word	0x00000000
        /*0030*/ 	.short	0x0009
        /*0032*/ 	.short	0x0028
        /*0034*/ 	.byte	0x00, 0xf0, 0x11, 0x00


	//----- nvinfo : EIATTR_KPARAM_INFO
	.align		4
.L_227:
        /*0038*/ 	.byte	0x04, 0x17
        /*003a*/ 	.short	(.L_229 - .L_228)
.L_228:
        /*003c*/ 	.word	0x00000000
        /*0040*/ 	.short	0x0008
        /*0042*/ 	.short	0x0024
        /*0044*/ 	.byte	0x00, 0xf0, 0x11, 0x00


	//----- nvinfo : EIATTR_KPARAM_INFO
	.align		4
.L_229:
        /*0048*/ 	.byte	0x04, 0x17
        /*004a*/ 	.short	(.L_231 - .L_230)
.L_230:
        /*004c*/ 	.word	0x00000000
        /*0050*/ 	.short	0x0007
        /*0052*/ 	.short	0x0020
        /*0054*/ 	.byte	0x00, 0xf0, 0x11, 0x00


	//----- nvinfo : EIATTR_KPARAM_INFO
	.align		4
.L_231:
        /*0058*/ 	.byte	0x04, 0x17
        /*005a*/ 	.short	(.L_233 - .L_232)
.L_232:
        /*005c*/ 	.word	0x00000000
        /*0060*/ 	.short	0x0006
        /*0062*/ 	.short	0x001c
        /*0064*/ 	.byte	0x00, 0xf0, 0x11, 0x00


	//----- nvinfo : EIATTR_KPARAM_INFO
	.align		4
.L_233:
        /*0068*/ 	.byte	0x04, 0x17
        /*006a*/ 	.short	(.L_235 - .L_234)
.L_234:
        /*006c*/ 	.word	0x00000000
        /*0070*/ 	.short	0x0005
        /*0072*/ 	.short	0x0018
        /*0074*/ 	.byte	0x00, 0xf0, 0x11, 0x00


	//----- nvinfo : EIATTR_KPARAM_INFO
	.align		4
.L_235:
        /*0078*/ 	.byte	0x04, 0x17
        /*007a*/ 	.short	(.L_237 - .L_236)
.L_236:
        /*007c*/ 	.word	0x00000000
        /*0080*/ 	.short	0x0004
        /*0082*/ 	.short	0x0014
        /*0084*/ 	.byte	0x00, 0xf0, 0x11, 0x00


	//----- nvinfo : EIATTR_KPARAM_INFO
	.align		4
.L_237:
        /*0088*/ 	.byte	0x04, 0x17
        /*008a*/ 	.short	(.L_239 - .L_238)
.L_238:
        /*008c*/ 	.word	0x00000000
        /*0090*/ 	.short	0x0003
        /*0092*/ 	.short	0x0010
        /*0094*/ 	.byte	0x00, 0xf0, 0x11, 0x00


	//----- nvinfo : EIATTR_KPARAM_INFO
	.align		4
.L_239:
        /*0098*/ 	.byte	0x04, 0x17
        /*009a*/ 	.short	(.L_241 - .L_240)
.L_240:
        /*009c*/ 	.word	0x00000000
        /*00a0*/ 	.short	0x0002
        /*00a2*/ 	.short	0x000c
        /*00a4*/ 	.byte	0x00, 0xf0, 0x11, 0x00


	//----- nvinfo : EIATTR_KPARAM_INFO
	.align		4
.L_241:
        /*00a8*/ 	.byte	0x04, 0x17
        /*00aa*/ 	.short	(.L_243 - .L_242)
.L_242:
        /*00ac*/ 	.word	0x00000000
        /*00b0*/ 	.short	0x0001
        /*00b2*/ 	.short	0x0008
        /*00b4*/ 	.byte	0x00, 0xf0, 0x11, 0x00


	//----- nvinfo : EIATTR_KPARAM_INFO
	.align		4
.L_243:
        /*00b8*/ 	.byte	0x04, 0x17
        /*00ba*/ 	.short	(.L_245 - .L_244)
.L_244:
        /*00bc*/ 	.word	0x00000000
        /*00c0*/ 	.short	0x0000
        /*00c2*/ 	.short	0x0000
        /*00c4*/ 	.byte	0x00, 0xf5, 0x21, 0x00


	//----- nvinfo : EIATTR_SPARSE_MMA_MASK
	.align		4
.L_245:
        /*00c8*/ 	.byte	0x03, 0x50
        /*00ca*/ 	.short	0x0000


	//----- nvinfo : EIATTR_MAXREG_COUNT
	.align		4
        /*00cc*/ 	.byte	0x03, 0x1b
        /*00ce*/ 	.short	0x00ff


	//----- nvinfo : EIATTR_MERCURY_ISA_VERSION
	.align		4
        /*00d0*/ 	.byte	0x03, 0x5f
        /*00d2*/ 	.short	0x0101


	//----- nvinfo : EIATTR_VRC_CTA_INIT_COUNT
	.align		4
        /*00d4*/ 	.byte	0x02, 0x4a
	.zero		1
	.zero		1


	//----- nvinfo : EIATTR_EXIT_INSTR_OFFSETS
	.align		4
        /*00d8*/ 	.byte	0x04, 0x1c
        /*00da*/ 	.short	(.L_247 - .L_246)


	//   ....[0]....
.L_246:
        /*00dc*/ 	.word	0x00000120


	//   ....[1]....
        /*00e0*/ 	.word	0x000001a0


	//   ....[2]....
        /*00e4*/ 	.word	0x00000e20


	//----- nvinfo : EIATTR_CBANK_PARAM_SIZE
	.align		4
.L_247:
        /*00e8*/ 	.byte	0x03, 0x19
        /*00ea*/ 	.short	0x0040


	//----- nvinfo : EIATTR_PARAM_CBANK
	.align		4
        /*00ec*/ 	.byte	0x04, 0x0a
        /*00ee*/ 	.short	(.L_249 - .L_248)
	.align		4
.L_248:
        /*00f0*/ 	.word	index@(.nv.constant0._ZN7trading4cuda18computeRegionStatsEPKhiiiiiiiiiPfS3_)
        /*00f4*/ 	.short	0x0380
        /*00f6*/ 	.short	0x0040


	//----- nvinfo : EIATTR_SW_WAR
	.align		4
.L_249:
        /*00f8*/ 	.byte	0x04, 0x36
        /*00fa*/ 	.short	(.L_251 - .L_250)
.L_250:
        /*00fc*/ 	.word	0x00000008
.L_251:


//--------------------- .nv.callgraph             --------------------------
	.section	.nv.callgraph,"",@"SHT_CUDA_CALLGRAPH"
	.align	4
	.sectionentsize	8
	.align		4
        /*0000*/ 	.word	0x00000000
	.align		4
        /*0004*/ 	.word	0xffffffff
	.align		4
        /*0008*/ 	.word	0x00000000
	.align		4
        /*000c*/ 	.word	0xfffffffe
	.align		4
        /*0010*/ 	.word	0x00000000
	.align		4
        /*0014*/ 	.word	0xfffffffd
	.align		4
        /*0018*/ 	.word	0x00000000
	.align		4
        /*001c*/ 	.word	0xfffffffc


//--------------------- .text._ZN7trading4cuda19detectRowBoundariesEPKhiiiiiiiiPiS3_PfS3_i --------------------------
	.section	.text._ZN7trading4cuda19detectRowBoundariesEPKhiiiiiiiiPiS3_PfS3_i,"ax",@progbits
	.align	128
        .global         _ZN7trading4cuda19detectRowBoundariesEPKhiiiiiiiiPiS3_PfS3_i
        .type           _ZN7trading4cuda19detectRowBoundariesEPKhiiiiiiiiPiS3_PfS3_i,@function
        .size           _ZN7trading4cuda19detectRowBoundariesEPKhiiiiiiiiPiS3_PfS3_i,(.L_x_119 - _ZN7trading4cuda19detectRowBoundariesEPKhiiiiiiiiPiS3_PfS3_i)
        .other          _ZN7trading4cuda19detectRowBoundariesEPKhiiiiiiiiPiS3_PfS3_i,@"STO_CUDA_ENTRY STV_DEFAULT"
_ZN7trading4cuda19detectRowBoundariesEPKhiiiiiiiiPiS3_PfS3_i:
.text._ZN7trading4cuda19detectRowBoundariesEPKhiiiiiiiiPiS3_PfS3_i:
[----:B------:R-:W-:Y:S01]  /*0000*/  LDC R1, c[0x0][0x37c] ;  /* 0x0000df00ff017b82 */ /* 0x000fe20000000800 */
[----:B------:R-:W0:Y:S07]  /*0010*/  S2R R0, SR_TID.X ;  /* 0x0000000000007919 */ /* 0x000e2e0000002100 */
[----:B------:R-:W0:Y:S02]  /*0020*/  S2UR UR4, SR_CTAID.X ;  /* 0x00000000000479c3 */ /* 0x000e240000002500 */
[----:B0-----:R-:W-:-:S13]  /*0030*/  LOP3.LUT P0, RZ, R0, UR4, RZ, 0xfc, !PT ;  /* 0x0000000400ff7c12 */ /* 0x001fda000f80fcff */
[----:B------:R-:W-:Y:S05]  /*0040*/  @P0 EXIT ;  /* 0x000000000000094d */ /* 0x000fea0003800000 */
[----:B------:R-:W0:Y:S01]  /*0050*/  LDC.64 R6, c[0x0][0x3a0] ;  /* 0x0000e800ff067b82 */ /* 0x000e220000000a00 */
[----:B------:R-:W1:Y:S01]  /*0060*/  LDCU UR4, c[0x0][0x3c8] ;  /* 0x00007900ff0477ac */ /* 0x000e620008000800 */
[----:B------:R-:W2:Y:S01]  /*0070*/  LDCU.64 UR6, c[0x0][0x358] ;  /* 0x00006b00ff0677ac */ /* 0x000ea20008000a00 */
[----:B0-----:R-:W-:-:S04]  /*0080*/  IABS R5, R7 ;  /* 0x0000000700057213 */ /* 0x001fc80000000000 */
[----:B------:R-:W0:Y:S08]  /*0090*/  I2F.RP R0, R5 ;  /* 0x0000000500007306 */ /* 0x000e300000209400 */
[----:B0-----:R-:W0:Y:S02]  /*00a0*/  MUFU.RCP R0, R0 ;  /* 0x0000000000007308 */ /* 0x001e240000001000 */
[----:B0-----:R-:W-:-:S06]  /*00b0*/  VIADD R2, R0, 0xffffffe ;  /* 0x0ffffffe00027836 */ /* 0x001fcc0000000000 */
[----:B------:R0:W3:Y:S02]  /*00c0*/  F2I.FTZ.U32.TRUNC.NTZ R3, R2 ;  /* 0x0000000200037305 */ /* 0x0000e4000021f000 */
[----:B0-----:R-:W-:Y:S02]  /*00d0*/  IMAD.MOV.U32 R2, RZ, RZ, RZ ;  /* 0x000000ffff027224 */ /* 0x001fe400078e00ff */
[----:B---3--:R-:W-:-:S04]  /*00e0*/  IMAD.MOV R4, RZ, RZ, -R3 ;  /* 0x000000ffff047224 */ /* 0x008fc800078e0a03 */
[----:B------:R-:W-:Y:S01]  /*00f0*/  IMAD R9, R4, R5, RZ ;  /* 0x0000000504097224 */ /* 0x000fe200078e02ff */
[----:B------:R-:W-:-:S03]  /*0100*/  IABS R4, R6 ;  /* 0x0000000600047213 */ /* 0x000fc60000000000 */
[----:B------:R-:W-:-:S04]  /*0110*/  IMAD.HI.U32 R3, R3, R9, R2 ;  /* 0x0000000903037227 */ /* 0x000fc800078e0002 */
[----:B------:R-:W-:Y:S02]  /*0120*/  IMAD.MOV.U32 R9, RZ, RZ, RZ ;  /* 0x000000ffff097224 */ /* 0x000fe400078e00ff */
[----:B------:R-:W-:-:S04]  /*0130*/  IMAD.HI.U32 R3, R3, R4, RZ ;  /* 0x0000000403037227 */ /* 0x000fc800078e00ff */
[----:B------:R-:W-:-:S04]  /*0140*/  IMAD.MOV R0, RZ, RZ, -R3 ;  /* 0x000000ffff007224 */ /* 0x000fc800078e0a03 */
[----:B------:R-:W-:-:S05]  /*0150*/  IMAD R0, R5, R0, R4 ;  /* 0x0000000005007224 */ /* 0x000fca00078e0204 */
[----:B------:R-:W-:-:S13]  /*0160*/  ISETP.GT.U32.AND P1, PT, R5, R0, PT ;  /* 0x000000000500720c */ /* 0x000fda0003f24070 */
[----:B------:R-:W-:Y:S02]  /*0170*/  @!P1 IMAD.IADD R0, R0, 0x1, -R5 ;  /* 0x0000000100009824 */ /* 0x000fe400078e0a05 */
[----:B------:R-:W-:Y:S01]  /*0180*/  @!P1 VIADD R3, R3, 0x1 ;  /* 0x0000000103039836 */ /* 0x000fe20000000000 */
[----:B------:R-:W-:Y:S02]  /*0190*/  ISETP.NE.AND P1, PT, R7, RZ, PT ;  /* 0x000000ff0700720c */ /* 0x000fe40003f25270 */
[----:B------:R-:W-:Y:S02]  /*01a0*/  ISETP.GE.U32.AND P0, PT, R0, R5, PT ;  /* 0x000000050000720c */ /* 0x000fe40003f06070 */
[----:B------:R-:W-:-:S04]  /*01b0*/  LOP3.LUT R0, R6, R7, RZ, 0x3c, !PT ;  /* 0x0000000706007212 */ /* 0x000fc800078e3cff */
[----:B------:R-:W-:-:S07]  /*01c0*/  ISETP.GE.AND P2, PT, R0, RZ, PT ;  /* 0x000000ff0000720c */ /* 0x000fce0003f46270 */
[----:B------:R-:W-:-:S06]  /*01d0*/  @P0 VIADD R3, R3, 0x1 ;  /* 0x0000000103030836 */ /* 0x000fcc0000000000 */
[----:B------:R-:W-:Y:S01]  /*01e0*/  @!P2 IMAD.MOV R3, RZ, RZ, -R3 ;  /* 0x000000ffff03a224 */ /* 0x000fe200078e0a03 */
[----:B------:R-:W-:-:S04]  /*01f0*/  @!P1 LOP3.LUT R3, RZ, R7, RZ, 0x33, !PT ;  /* 0x00000007ff039212 */ /* 0x000fc800078e33ff */
[----:B-1----:R-:W-:-:S04]  /*0200*/  VIMNMX R4, PT, PT, R3, UR4, PT ;  /* 0x0000000403047c48 */ /* 0x002fc8000bfe0100 */
[----:B------:R-:W-:-:S13]  /*0210*/  ISETP.GE.AND P0, PT, R4, 0x1, PT ;  /* 0x000000010400780c */ /* 0x000fda0003f06270 */
[----:B--2---:R-:W-:Y:S05]  /*0220*/  @!P0 BRA `(.L_x_0) ;  /* 0x0000001000648947 */ /* 0x004fea0003800000 */
[----:B------:R-:W0:Y:S01]  /*0230*/  LDC.64 R2, c[0x0][0x398] ;  /* 0x0000e600ff027b82 */ /* 0x000e220000000a00 */
[C---:B------:R-:W-:Y:S01]  /*0240*/  ISETP.GT.AND P0, PT, R7.reuse, RZ, PT ;  /* 0x000000ff0700720c */ /* 0x040fe20003f04270 */
[----:B0-----:R-:W-:Y:S02]  /*0250*/  IMAD R0, R7, R3, RZ ;  /* 0x0000000307007224 */ /* 0x001fe400078e02ff */
[----:B------:R-:W-:-:S03]  /*0260*/  IMAD.IADD R6, R6, 0x1, R2 ;  /* 0x0000000106067824 */ /* 0x000fc600078e0202 */
[----:B------:R-:W-:-:S07]  /*0270*/  I2FP.F32.S32 R0, R0 ;  /* 0x0000000000007245 */ /* 0x000fce0000201400 */
[----:B------:R-:W-:Y:S05]  /*0280*/  @P0 BRA `(.L_x_1) ;  /* 0x0000000000a40947 */ /* 0x000fea0003800000 */
[----:B------:R-:W0:Y:S08]  /*0290*/  MUFU.RCP R3, R0 ;  /* 0x0000000000037308 */ /* 0x000e300000001000 */
[----:B------:R-:W1:Y:S01]  /*02a0*/  FCHK P0, RZ, R0 ;  /* 0x00000000ff007302 */ /* 0x000e620000000000 */
[----:B0-----:R-:W-:-:S04]  /*02b0*/  FFMA R2, -R0, R3, 1 ;  /* 0x3f80000000027423 */ /* 0x001fc80000000103 */
[----:B------:R-:W-:-:S04]  /*02c0*/  FFMA R2, R3, R2, R3 ;  /* 0x0000000203027223 */ /* 0x000fc80000000003 */
[----:B------:R-:W-:-:S04]  /*02d0*/  FFMA R3, RZ, R2, RZ ;  /* 0x00000002ff037223 */ /* 0x000fc800000000ff */
[----:B------:R-:W-:-:S04]  /*02e0*/  FFMA R5, -R0, R3, RZ ;  /* 0x0000000300057223 */ /* 0x000fc800000001ff */
[----:B------:R-:W-:Y:S01]  /*02f0*/  FFMA R5, R2, R5, R3 ;  /* 0x0000000502057223 */ /* 0x000fe20000000003 */
[----:B-1----:R-:W-:Y:S06]  /*0300*/  @!P0 BRA `(.L_x_2) ;  /* 0x0000000000108947 */ /* 0x002fec0003800000 */
[----:B------:R-:W-:Y:S01]  /*0310*/  IMAD.MOV.U32 R2, RZ, RZ, RZ ;  /* 0x000000ffff027224 */ /* 0x000fe200078e00ff */
[----:B------:R-:W-:-:S07]  /*0320*/  MOV R12, 0x340 ;  /* 0x00000340000c7802 */ /* 0x000fce0000000f00 */
[----:B------:R-:W-:Y:S05]  /*0330*/  CALL.REL.NOINC `($__internal_0_$__cuda_sm3x_div_rn_noftz_f32_slowpath) ;  /* 0x00000010002c7944 */ /* 0x000fea0003c00000 */
[----:B------:R-:W-:-:S07]  /*0340*/  IMAD.MOV.U32 R5, RZ, RZ, R2 ;  /* 0x000000ffff057224 */ /* 0x000fce00078e0002 */
.L_x_2:
[----:B------:R-:W0:Y:S01]  /*0350*/  LDC R0, c[0x0][0x3a4] ;  /* 0x0000e900ff007b82 */ /* 0x000e220000000800 */
[C---:B------:R-:W-:Y:S01]  /*0360*/  FSETP.GEU.AND P0, PT, R5.reuse, 240, PT ;  /* 0x437000000500780b */ /* 0x040fe20003f0e000 */
[----:B------:R-:W-:Y:S01]  /*0370*/  IMAD.MOV.U32 R9, RZ, RZ, RZ ;  /* 0x000000ffff097224 */ /* 0x000fe200078e00ff */
[----:B------:R-:W1:Y:S02]  /*0380*/  LDCU UR5, c[0x0][0x3c8] ;  /* 0x00007900ff0577ac */ /* 0x000e640008000800 */
[----:B------:R-:W-:Y:S01]  /*0390*/  FSETP.GT.AND P0, PT, R5, 20, !P0 ;  /* 0x41a000000500780b */ /* 0x000fe20004704000 */
[----:B------:R-:W-:Y:S02]  /*03a0*/  UMOV UR4, URZ ;  /* 0x000000ff00047c82 */ /* 0x000fe40008000000 */
[----:B------:R-:W2:Y:S08]  /*03b0*/  LDC R23, c[0x0][0x398] ;  /* 0x0000e600ff177b82 */ /* 0x000eb00000000800 */
[----:B------:R-:W3:Y:S08]  /*03c0*/  LDC.64 R2, c[0x0][0x3a8] ;  /* 0x0000ea00ff027b82 */ /* 0x000ef00000000a00 */
[----:B------:R-:W4:Y:S08]  /*03d0*/  LDC.64 R10, c[0x0][0x3b0] ;  /* 0x0000ec00ff0a7b82 */ /* 0x000f300000000a00 */
[----:B-1----:R-:W0:Y:S02]  /*03e0*/  LDC.64 R12, c[0x0][0x3b8] ;  /* 0x0000ee00ff0c7b82 */ /* 0x002e240000000a00 */
.L_x_4:
[----:B0-2---:R-:W-:-:S04]  /*03f0*/  IMAD R21, R0, UR4, R23 ;  /* 0x0000000400157c24 */ /* 0x005fc8000f8e0217 */
[----:B------:R-:W-:-:S05]  /*0400*/  IMAD.IADD R5, R21, 0x1, R0 ;  /* 0x0000000115057824 */ /* 0x000fca00078e0200 */
[----:B------:R-:W-:-:S13]  /*0410*/  ISETP.GT.AND P1, PT, R5, R6, PT ;  /* 0x000000060500720c */ /* 0x000fda0003f24270 */
[----:B------:R-:W-:Y:S05]  /*0420*/  @P1 BRA `(.L_x_0) ;  /* 0x0000000c00e41947 */ /* 0x000fea0003800000 */
[----:B------:R-:W-:Y:S05]  /*0430*/  @!P0 BRA `(.L_x_3) ;  /* 0x0000000000248947 */ /* 0x000fea0003800000 */
[----:B---3--:R-:W-:-:S04]  /*0440*/  IMAD.WIDE R14, R9, 0x4, R2 ;  /* 0x00000004090e7825 */ /* 0x008fc800078e0202 */
[----:B------:R-:W-:Y:S01]  /*0450*/  VIADD R5, R5, 0xffffffff ;  /* 0xffffffff05057836 */ /* 0x000fe20000000000 */
[----:B------:R0:W-:Y:S01]  /*0460*/  STG.E desc[UR6][R14.64], R21 ;  /* 0x000000150e007986 */ /* 0x0001e2000c101906 */
[----:B----4-:R-:W-:-:S04]  /*0470*/  IMAD.WIDE R16, R9, 0x4, R10 ;  /* 0x0000000409107825 */ /* 0x010fc800078e020a */
[----:B------:R-:W-:Y:S01]  /*0480*/  IMAD.MOV.U32 R7, RZ, RZ, 0x3f666666 ;  /* 0x3f666666ff077424 */ /* 0x000fe200078e00ff */
[----:B------:R0:W-:Y:S01]  /*0490*/  STG.E desc[UR6][R16.64], R5 ;  /* 0x0000000510007986 */ /* 0x0001e2000c101906 */
[----:B------:R-:W-:-:S04]  /*04a0*/  IMAD.WIDE R18, R9, 0x4, R12 ;  /* 0x0000000409127825 */ /* 0x000fc800078e020c */
[----:B------:R-:W-:Y:S01]  /*04b0*/  VIADD R9, R9, 0x1 ;  /* 0x0000000109097836 */ /* 0x000fe20000000000 */
[----:B------:R0:W-:Y:S06]  /*04c0*/  STG.E desc[UR6][R18.64], R7 ;  /* 0x0000000712007986 */ /* 0x0001ec000c101906 */
.L_x_3:
[----:B------:R-:W-:Y:S01]  /*04d0*/  UIADD3 UR4, UPT, UPT, UR4, 0x1, URZ ;  /* 0x0000000104047890 */ /* 0x000fe2000fffe0ff */
[----:B------:R-:W-:-:S05]  /*04e0*/  ISETP.LT.AND P2, PT, R9, UR5, PT ;  /* 0x0000000509007c0c */ /* 0x000fca000bf41270 */
[----:B------:R-:W-:-:S13]  /*04f0*/  ISETP.LE.AND P1, PT, R4, UR4, PT ;  /* 0x0000000404007c0c */ /* 0x000fda000bf23270 */
[----:B------:R-:W-:Y:S05]  /*0500*/  @!P1 BRA P2, `(.L_x_4) ;  /* 0xfffffffc00b89947 */ /* 0x000fea000103ffff */
[----:B------:R-:W-:Y:S05]  /*0510*/  BRA `(.L_x_0) ;  /* 0x0000000c00a87947 */ /* 0x000fea0003800000 */
.L_x_1:
[----:B------:R-:W-:-:S13]  /*0520*/  ISETP.GT.AND P0, PT, R3, RZ, PT ;  /* 0x000000ff0300720c */ /* 0x000fda0003f04270 */
        /* <DEDUP_REMOVED lines=13> */
.L_x_6:
        /* <DEDUP_REMOVED lines=10> */
.L_x_8:
[----:B0-2---:R-:W-:-:S05]  /*06a0*/  IMAD R7, R0, UR4, R21 ;  /* 0x0000000400077c24 */ /* 0x005fca000f8e0215 */
[----:B------:R-:W-:-:S04]  /*06b0*/  IADD3 R5, PT, PT, R7, R0, RZ ;  /* 0x0000000007057210 */ /* 0x000fc80007ffe0ff */
        /* <DEDUP_REMOVED lines=12> */
.L_x_7:
[----:B------:R-:W-:Y:S01]  /*0780*/  UIADD3 UR4, UPT, UPT, UR4, 0x1, URZ ;  /* 0x0000000104047890 */ /* 0x000fe2000fffe0ff */
[----:B------:R-:W-:-:S05]  /*0790*/  ISETP.LT.AND P2, PT, R9, UR5, PT ;  /* 0x0000000509007c0c */ /* 0x000fca000bf41270 */
[----:B------:R-:W-:-:S13]  /*07a0*/  ISETP.LE.AND P1, PT, R4, UR4, PT ;  /* 0x0000000404007c0c */ /* 0x000fda000bf23270 */
[----:B------:R-:W-:Y:S05]  /*07b0*/  @!P1 BRA P2, `(.L_x_8) ;  /* 0xfffffffc00b89947 */ /* 0x000fea000103ffff */
[----:B------:R-:W-:Y:S05]  /*07c0*/  BRA `(.L_x_0) ;  /* 0x0000000800fc7947 */ /* 0x000fea0003800000 */
.L_x_5:
[----:B------:R-:W0:Y:S01]  /*07d0*/  LDCU UR5, c[0x0][0x394] ;  /* 0x00007280ff0577ac */ /* 0x000e220008000800 */
[C---:B------:R-:W-:Y:S01]  /*07e0*/  LOP3.LUT R7, R3.reuse, 0x7ffffff0, RZ, 0xc0, !PT ;  /* 0x7ffffff003077812 */ /* 0x040fe200078ec0ff */
[----:B------:R-:W-:Y:S01]  /*07f0*/  IMAD.MOV.U32 R9, RZ, RZ, RZ ;  /* 0x000000ffff097224 */ /* 0x000fe200078e00ff */
[C---:B------:R-:W-:Y:S01]  /*0800*/  LOP3.LUT R16, R3.reuse, 0xf, RZ, 0xc0, !PT ;  /* 0x0000000f03107812 */ /* 0x040fe200078ec0ff */
[----:B------:R-:W-:Y:S01]  /*0810*/  UMOV UR4, URZ ;  /* 0x000000ff00047c82 */ /* 0x000fe20008000000 */
[C---:B------:R-:W-:Y:S01]  /*0820*/  LOP3.LUT R17, R3.reuse, 0x7, RZ, 0xc0, !PT ;  /* 0x0000000703117812 */ /* 0x040fe200078ec0ff */
[----:B------:R-:W-:Y:S01]  /*0830*/  IMAD.MOV R5, RZ, RZ, -R7 ;  /* 0x000000ffff057224 */ /* 0x000fe200078e0a07 */
[----:B------:R-:W-:Y:S01]  /*0840*/  LOP3.LUT R8, R3, 0x3, RZ, 0xc0, !PT ;  /* 0x0000000303087812 */ /* 0x000fe200078ec0ff */
[----:B0-----:R-:W-:-:S12]  /*0850*/  USHF.R.S32.HI UR5, URZ, 0x1f, UR5 ;  /* 0x0000001fff057899 */ /* 0x001fd80008011405 */
.L_x_17:
[----:B0-----:R-:W0:Y:S08]  /*0860*/  LDC R11, c[0x0][0x3a4] ;  /* 0x0000e900ff0b7b82 */ /* 0x001e300000000800 */
[----:B------:R-:W0:Y:S02]  /*0870*/  LDC R10, c[0x0][0x398] ;  /* 0x0000e600ff0a7b82 */ /* 0x000e240000000800 */
[----:B0-----:R-:W-:-:S04]  /*0880*/  IMAD R10, R11, UR4, R10 ;  /* 0x000000040b0a7c24 */ /* 0x001fc8000f8e020a */
[----:B------:R-:W-:-:S05]  /*0890*/  IMAD.IADD R11, R10, 0x1, R11 ;  /* 0x000000010a0b7824 */ /* 0x000fca00078e020b */
[----:B------:R-:W-:-:S13]  /*08a0*/  ISETP.GT.AND P0, PT, R11, R6, PT ;  /* 0x000000060b00720c */ /* 0x000fda0003f04270 */
[----:B------:R-:W-:Y:S05]  /*08b0*/  @P0 BRA `(.L_x_0) ;  /* 0x0000000800c00947 */ /* 0x000fea0003800000 */
[----:B------:R-:W-:Y:S02]  /*08c0*/  IMAD.MOV.U32 R13, RZ, RZ, RZ ;  /* 0x000000ffff0d7224 */ /* 0x000fe400078e00ff */
[----:B------:R-:W-:-:S07]  /*08d0*/  IMAD.MOV.U32 R12, RZ, RZ, R10 ;  /* 0x000000ffff0c7224 */ /* 0x000fce00078e000a */
.L_x_14:
[----:B------:R-:W0:Y:S01]  /*08e0*/  LDCU UR10, c[0x0][0x39c] ;  /* 0x00007380ff0a77ac */ /* 0x000e220008000800 */
[----:B------:R-:W-:Y:S01]  /*08f0*/  IMAD.MOV.U32 R15, RZ, RZ, RZ ;  /* 0x000000ffff0f7224 */ /* 0x000fe200078e00ff */
[----:B------:R-:W1:Y:S01]  /*0900*/  LDCU.64 UR8, c[0x0][0x390] ;  /* 0x00007200ff0877ac */ /* 0x000e620008000a00 */
[----:B0-----:R-:W-:Y:S01]  /*0910*/  UISETP.GE.U32.AND UP0, UPT, UR10, 0x10, UPT ;  /* 0x000000100a00788c */ /* 0x001fe2000bf06070 */
[C---:B-1----:R-:W-:Y:S02]  /*0920*/  IMAD R19, R12.reuse, UR8, RZ ;  /* 0x000000080c137c24 */ /* 0x042fe4000f8e02ff */
[----:B------:R-:W-:-:S03]  /*0930*/  VIADD R12, R12, 0x1 ;  /* 0x000000010c0c7836 */ /* 0x000fc60000000000 */
[----:B------:R-:W-:Y:S02]  /*0940*/  IADD3 R14, P1, PT, R19, UR9, RZ ;  /* 0x00000009130e7c10 */ /* 0x000fe4000ff3e0ff */
[----:B------:R-:W-:Y:S02]  /*0950*/  SHF.R.S32.HI R18, RZ, 0x1f, R19 ;  /* 0x0000001fff127819 */ /* 0x000fe40000011413 */
[----:B------:R-:W-:Y:S02]  /*0960*/  ISETP.GE.AND P0, PT, R12, R11, PT ;  /* 0x0000000b0c00720c */ /* 0x000fe40003f06270 */
[----:B------:R-:W-:Y:S01]  /*0970*/  IADD3.X R21, PT, PT, R18, UR5, RZ, P1, !PT ;  /* 0x0000000512157c10 */ /* 0x000fe20008ffe4ff */
[----:B------:R-:W-:Y:S10]  /*0980*/  BRA.U !UP0, `(.L_x_9) ;  /* 0x0000000108f07547 */ /* 0x000ff4000b800000 */
[----:B------:R-:W0:Y:S01]  /*0990*/  LDC.64 R2, c[0x0][0x380] ;  /* 0x0000e000ff027b82 */ /* 0x000e220000000a00 */
[----:B------:R-:W-:Y:S01]  /*09a0*/  IMAD.MOV.U32 R15, RZ, RZ, R5 ;  /* 0x000000ffff0f7224 */ /* 0x000fe200078e0005 */
[----:B0-----:R-:W-:-:S04]  /*09b0*/  IADD3 R2, P1, P2, R19, UR9, R2 ;  /* 0x0000000913027c10 */ /* 0x001fc8000fa3e002 */
[----:B------:R-:W-:Y:S02]  /*09c0*/  IADD3 R2, P3, PT, R2, 0x7, RZ ;  /* 0x0000000702027810 */ /* 0x000fe40007f7e0ff */
[----:B------:R-:W-:-:S05]  /*09d0*/  IADD3.X R3, PT, PT, R18, UR5, R3, P1, P2 ;  /* 0x0000000512037c10 */ /* 0x000fca0008fe4403 */
[----:B------:R-:W-:-:S07]  /*09e0*/  IMAD.X R3, RZ, RZ, R3, P3 ;  /* 0x000000ffff037224 */ /* 0x000fce00018e0603 */
.L_x_10:
[----:B------:R-:W2:Y:S04]  /*09f0*/  LDG.E.U8.CONSTANT R25, desc[UR6][R2.64+-0x7] ;  /* 0xfffff90602197981 */ /* 0x000ea8000c1e9100 */
[----:B------:R-:W3:Y:S04]  /*0a00*/  LDG.E.U8.CONSTANT R27, desc[UR6][R2.64+-0x6] ;  /* 0xfffffa06021b7981 */ /* 0x000ee8000c1e9100 */
[----:B------:R-:W4:Y:S04]  /*0a10*/  LDG.E.U8.CONSTANT R24, desc[UR6][R2.64+-0x5] ;  /* 0xfffffb0602187981 */ /* 0x000f28000c1e9100 */
[----:B------:R-:W5:Y:S04]  /*0a20*/  LDG.E.U8.CONSTANT R23, desc[UR6][R2.64+-0x4] ;  /* 0xfffffc0602177981 */ /* 0x000f68000c1e9100 */
[----:B------:R-:W5:Y:S04]  /*0a30*/  LDG.E.U8.CONSTANT R20, desc[UR6][R2.64+-0x3] ;  /* 0xfffffd0602147981 */ /* 0x000f68000c1e9100 */
[----:B------:R-:W5:Y:S04]  /*0a40*/  LDG.E.U8.CONSTANT R22, desc[UR6][R2.64+-0x2] ;  /* 0xfffffe0602167981 */ /* 0x000f68000c1e9100 */
[----:B------:R-:W5:Y:S04]  /*0a50*/  LDG.E.U8.CONSTANT R19, desc[UR6][R2.64+-0x1] ;  /* 0xffffff0602137981 */ /* 0x000f68000c1e9100 */
[----:B------:R-:W5:Y:S01]  /*0a60*/  LDG.E.U8.CONSTANT R18, desc[UR6][R2.64] ;  /* 0x0000000602127981 */ /* 0x000f62000c1e9100 */
[----:B--2---:R-:W-:-:S02]  /*0a70*/  I2FP.F32.U32 R26, R25 ;  /* 0x00000019001a7245 */ /* 0x004fc40000201000 */
[----:B---3--:R-:W-:-:S03]  /*0a80*/  I2FP.F32.U32 R27, R27 ;  /* 0x0000001b001b7245 */ /* 0x008fc60000201000 */
[----:B------:R-:W-:Y:S01]  /*0a90*/  FADD R26, R26, R13 ;  /* 0x0000000d1a1a7221 */ /* 0x000fe20000000000 */
[----:B----4-:R-:W-:-:S03]  /*0aa0*/  I2FP.F32.U32 R13, R24 ;  /* 0x00000018000d7245 */ /* 0x010fc60000201000 */
[----:B------:R-:W-:Y:S01]  /*0ab0*/  FADD R26, R26, R27 ;  /* 0x0000001b1a1a7221 */ /* 0x000fe20000000000 */
[----:B-----5:R-:W-:-:S03]  /*0ac0*/  I2FP.F32.U32 R23, R23 ;  /* 0x0000001700177245 */ /* 0x020fc60000201000 */
[----:B------:R-:W-:Y:S02]  /*0ad0*/  FADD R26, R26, R13 ;  /* 0x0000000d1a1a7221 */ /* 0x000fe40000000000 */
[----:B------:R-:W2:Y:S01]  /*0ae0*/  LDG.E.U8.CONSTANT R13, desc[UR6][R2.64+0x1] ;  /* 0x00000106020d7981 */ /* 0x000ea2000c1e9100 */
[----:B------:R-:W-:Y:S01]  /*0af0*/  I2FP.F32.U32 R25, R20 ;  /* 0x0000001400197245 */ /* 0x000fe20000201000 */
[----:B------:R-:W-:Y:S02]  /*0b00*/  FADD R26, R26, R23 ;  /* 0x000000171a1a7221 */ /* 0x000fe40000000000 */
[----:B------:R-:W3:Y:S01]  /*0b10*/  LDG.E.U8.CONSTANT R23, desc[UR6][R2.64+0x2] ;  /* 0x0000020602177981 */ /* 0x000ee2000c1e9100 */
[----:B------:R-:W-:Y:S01]  /*0b20*/  I2FP.F32.U32 R22, R22 ;  /* 0x0000001600167245 */ /* 0x000fe20000201000 */
[----:B------:R-:W-:Y:S02]  /*0b30*/  FADD R25, R26, R25 ;  /* 0x000000191a197221 */ /* 0x000fe40000000000 */
[----:B------:R-:W4:Y:S01]  /*0b40*/  LDG.E.U8.CONSTANT R20, desc[UR6][R2.64+0x3] ;  /* 0x0000030602147981 */ /* 0x000f22000c1e9100 */
[----:B------:R-:W-:Y:S01]  /*0b50*/  I2FP.F32.U32 R27, R19 ;  /* 0x00000013001b7245 */ /* 0x000fe20000201000 */
[----:B------:R-:W-:-:S02]  /*0b60*/  FADD R22, R25, R22 ;  /* 0x0000001619167221 */ /* 0x000fc40000000000 */
[----:B------:R-:W5:Y:S02]  /*0b70*/  LDG.E.U8.CONSTANT R19, desc[UR6][R2.64+0x4] ;  /* 0x0000040602137981 */ /* 0x000f64000c1e9100 */
[----:B------:R-:W-:Y:S02]  /*0b80*/  FADD R27, R22, R27 ;  /* 0x0000001b161b7221 */ /* 0x000fe40000000000 */
[----:B------:R-:W5:Y:S01]  /*0b90*/  LDG.E.U8.CONSTANT R22, desc[UR6][R2.64+0x5] ;  /* 0x0000050602167981 */ /* 0x000f62000c1e9100 */
[----:B------:R-:W-:-:S03]  /*0ba0*/  I2FP.F32.U32 R24, R18 ;  /* 0x0000001200187245 */ /* 0x000fc60000201000 */
[----:B------:R-:W5:Y:S02]  /*0bb0*/  LDG.E.U8.CONSTANT R18, desc[UR6][R2.64+0x6] ;  /* 0x0000060602127981 */ /* 0x000f64000c1e9100 */
[----:B------:R-:W-:Y:S02]  /*0bc0*/  FADD R27, R27, R24 ;  /* 0x000000181b1b7221 */ /* 0x000fe40000000000 */
[----:B------:R-:W5:Y:S04]  /*0bd0*/  LDG.E.U8.CONSTANT R25, desc[UR6][R2.64+0x7] ;  /* 0x0000070602197981 */ /* 0x000f68000c1e9100 */
[----:B------:R0:W5:Y:S01]  /*0be0*/  LDG.E.U8.CONSTANT R24, desc[UR6][R2.64+0x8] ;  /* 0x0000080602187981 */ /* 0x000162000c1e9100 */
[----:B------:R-:W-:-:S05]  /*0bf0*/  VIADD R15, R15, 0x10 ;  /* 0x000000100f0f7836 */ /* 0x000fca0000000000 */
[----:B------:R-:W-:Y:S02]  /*0c00*/  ISETP.NE.AND P1, PT, R15, RZ, PT ;  /* 0x000000ff0f00720c */ /* 0x000fe40003f25270 */
[----:B0-----:R-:W-:-:S04]  /*0c10*/  IADD3 R2, P2, PT, R2, 0x10, RZ ;  /* 0x0000001002027810 */ /* 0x001fc80007f5e0ff */
[----:B------:R-:W-:Y:S02]  /*0c20*/  IADD3.X R3, PT, PT, RZ, R3, RZ, P2, !PT ;  /* 0x00000003ff037210 */ /* 0x000fe400017fe4ff */
[----:B--2---:R-:W-:Y:S02]  /*0c30*/  I2FP.F32.U32 R26, R13 ;  /* 0x0000000d001a7245 */ /* 0x004fe40000201000 */
[----:B---3--:R-:W-:-:S03]  /*0c40*/  I2FP.F32.U32 R23, R23 ;  /* 0x0000001700177245 */ /* 0x008fc60000201000 */
[----:B------:R-:W-:Y:S01]  /*0c50*/  FADD R26, R27, R26 ;  /* 0x0000001a1b1a7221 */ /* 0x000fe20000000000 */
[----:B----4-:R-:W-:-:S03]  /*0c60*/  I2FP.F32.U32 R20, R20 ;  /* 0x0000001400147245 */ /* 0x010fc60000201000 */
[----:B------:R-:W-:Y:S01]  /*0c70*/  FADD R23, R26, R23 ;  /* 0x000000171a177221 */ /* 0x000fe20000000000 */
[----:B-----5:R-:W-:-:S03]  /*0c80*/  I2FP.F32.U32 R19, R19 ;  /* 0x0000001300137245 */ /* 0x020fc60000201000 */
[----:B------:R-:W-:Y:S01]  /*0c90*/  FADD R20, R23, R20 ;  /* 0x0000001417147221 */ /* 0x000fe20000000000 */
[----:B------:R-:W-:-:S03]  /*0ca0*/  I2FP.F32.U32 R22, R22 ;  /* 0x0000001600167245 */ /* 0x000fc60000201000 */
[----:B------:R-:W-:Y:S01]  /*0cb0*/  FADD R19, R20, R19 ;  /* 0x0000001314137221 */ /* 0x000fe20000000000 */
[----:B------:R-:W-:-:S03]  /*0cc0*/  I2FP.F32.U32 R18, R18 ;  /* 0x0000001200127245 */ /* 0x000fc60000201000 */
[----:B------:R-:W-:Y:S01]  /*0cd0*/  FADD R19, R19, R22 ;  /* 0x0000001613137221 */ /* 0x000fe20000000000 */
[----:B------:R-:W-:-:S03]  /*0ce0*/  I2FP.F32.U32 R25, R25 ;  /* 0x0000001900197245 */ /* 0x000fc60000201000 */
[----:B------:R-:W-:Y:S01]  /*0cf0*/  FADD R18, R19, R18 ;  /* 0x0000001213127221 */ /* 0x000fe20000000000 */
[----:B------:R-:W-:-:S03]  /*0d00*/  I2FP.F32.U32 R13, R24 ;  /* 0x00000018000d7245 */ /* 0x000fc60000201000 */
[----:B------:R-:W-:-:S04]  /*0d10*/  FADD R18, R18, R25 ;  /* 0x0000001912127221 */ /* 0x000fc80000000000 */
[----:B------:R-:W-:Y:S01]  /*0d20*/  FADD R13, R18, R13 ;  /* 0x0000000d120d7221 */ /* 0x000fe20000000000 */
[----:B------:R-:W-:Y:S06]  /*0d30*/  @P1 BRA `(.L_x_10) ;  /* 0xfffffffc002c1947 */ /* 0x000fec000383ffff */
[----:B------:R-:W-:-:S07]  /*0d40*/  IMAD.MOV.U32 R15, RZ, RZ, R7 ;  /* 0x000000ffff0f7224 */ /* 0x000fce00078e0007 */
.L_x_9:
[----:B------:R-:W-:-:S13]  /*0d50*/  ISETP.NE.AND P1, PT, R16, RZ, PT ;  /* 0x000000ff1000720c */ /* 0x000fda0003f25270 */
[----:B------:R-:W-:Y:S05]  /*0d60*/  @!P1 BRA `(.L_x_11) ;  /* 0x0000000400149947 */ /* 0x000fea0003800000 */
[----:B------:R-:W-:Y:S01]  /*0d70*/  VIADD R2, R16, 0xffffffff ;  /* 0xffffffff10027836 */ /* 0x000fe20000000000 */
[----:B------:R-:W-:-:S04]  /*0d80*/  ISETP.NE.AND P1, PT, R17, RZ, PT ;  /* 0x000000ff1100720c */ /* 0x000fc80003f25270 */
[----:B------:R-:W-:-:S13]  /*0d90*/  ISETP.GE.U32.AND P2, PT, R2, 0x7, PT ;  /* 0x000000070200780c */ /* 0x000fda0003f46070 */
[----:B------:R-:W-:Y:S05]  /*0da0*/  @!P2 BRA `(.L_x_12) ;  /* 0x000000000070a947 */ /* 0x000fea0003800000 */
[----:B------:R-:W0:Y:S02]  /*0db0*/  LDCU.64 UR8, c[0x0][0x380] ;  /* 0x00007000ff0877ac */ /* 0x000e240008000a00 */
[----:B0-----:R-:W-:-:S04]  /*0dc0*/  IADD3 R2, P2, P3, R14, UR8, R15 ;  /* 0x000000080e027c10 */ /* 0x001fc8000fb5e00f */
[----:B------:R-:W-:-:S05]  /*0dd0*/  IADD3.X R3, PT, PT, R21, UR9, RZ, P2, P3 ;  /* 0x0000000915037c10 */ /* 0x000fca00097e64ff */
        /* <DEDUP_REMOVED lines=8> */
[----:B------:R-:W-:Y:S01]  /*0e60*/  VIADD R15, R15, 0x8 ;  /* 0x000000080f0f7836 */ /* 0x000fe20000000000 */
[----:B--2---:R-:W-:-:S02]  /*0e70*/  I2FP.F32.U32 R24, R24 ;  /* 0x0000001800187245 */ /* 0x004fc40000201000 */
        /* <DEDUP_REMOVED lines=14> */
[----:B------:R-:W-:-:S07]  /*0f60*/  FADD R13, R13, R2 ;  /* 0x000000020d0d7221 */ /* 0x000fce0000000000 */
.L_x_12:
        /* <DEDUP_REMOVED lines=19> */
[----:B------:R-:W-:-:S04]  /*10a0*/  FADD R13, R18, R13 ;  /* 0x0000000d120d7221 */ /* 0x000fc80000000000 */
[----:B------:R-:W-:-:S07]  /*10b0*/  FADD R13, R13, R22 ;  /* 0x000000160d0d7221 */ /* 0x000fce0000000000 */
.L_x_13:
[----:B------:R-:W-:Y:S05]  /*10c0*/  @!P1 BRA `(.L_x_11) ;  /* 0x00000000003c9947 */ /* 0x000fea0003800000 */
[----:B------:R-:W0:Y:S02]  /*10d0*/  LDCU.64 UR8, c[0x0][0x380] ;  /* 0x00007000ff0877ac */ /* 0x000e240008000a00 */
[----:B0-----:R-:W-:-:S04]  /*10e0*/  IADD3 R2, P1, P2, R14, UR8, R15 ;  /* 0x000000080e027c10 */ /* 0x001fc8000fa3e00f */
[----:B------:R-:W-:-:S05]  /*10f0*/  IADD3.X R3, PT, PT, R21, UR9, RZ, P1, P2 ;  /* 0x0000000915037c10 */ /* 0x000fca0008fe44ff */
[----:B------:R-:W2:Y:S01]  /*1100*/  LDG.E.U8.CONSTANT R14, desc[UR6][R2.64] ;  /* 0x00000006020e7981 */ /* 0x000ea2000c1e9100 */
[----:B------:R-:W-:Y:S02]  /*1110*/  ISETP.NE.AND P1, PT, R8, 0x1, PT ;  /* 0x000000010800780c */ /* 0x000fe40003f25270 */
[----:B--2---:R-:W-:-:S05]  /*1120*/  I2FP.F32.U32 R14, R14 ;  /* 0x0000000e000e7245 */ /* 0x004fca0000201000 */
[----:B------:R-:W-:-:S06]  /*1130*/  FADD R13, R13, R14 ;  /* 0x0000000e0d0d7221 */ /* 0x000fcc0000000000 */
[----:B------:R-:W-:Y:S05]  /*1140*/  @!P1 BRA `(.L_x_11) ;  /* 0x00000000001c9947 */ /* 0x000fea0003800000 */
[----:B------:R-:W-:Y:S01]  /*1150*/  ISETP.NE.AND P1, PT, R8, 0x2, PT ;  /* 0x000000020800780c */ /* 0x000fe20003f25270 */
[----:B------:R-:W2:-:S12]  /*1160*/  LDG.E.U8.CONSTANT R14, desc[UR6][R2.64+0x1] ;  /* 0x00000106020e7981 */ /* 0x000e98000c1e9100 */
[----:B------:R-:W3:Y:S01]  /*1170*/  @P1 LDG.E.U8.CONSTANT R15, desc[UR6][R2.64+0x2] ;  /* 0x00000206020f1981 */ /* 0x000ee2000c1e9100 */
[----:B--2---:R-:W-:-:S05]  /*1180*/  I2FP.F32.U32 R14, R14 ;  /* 0x0000000e000e7245 */ /* 0x004fca0000201000 */
[----:B------:R-:W-:Y:S01]  /*1190*/  FADD R13, R13, R14 ;  /* 0x0000000e0d0d7221 */ /* 0x000fe20000000000 */
[----:B---3--:R-:W-:-:S05]  /*11a0*/  @P1 I2FP.F32.U32 R18, R15 ;  /* 0x0000000f00121245 */ /* 0x008fca0000201000 */
[----:B------:R-:W-:-:S07]  /*11b0*/  @P1 FADD R13, R13, R18 ;  /* 0x000000120d0d1221 */ /* 0x000fce0000000000 */
.L_x_11:
[----:B------:R-:W-:Y:S05]  /*11c0*/  @!P0 BRA `(.L_x_14) ;  /* 0xfffffff400c48947 */ /* 0x000fea000383ffff */
[----:B------:R-:W0:Y:S08]  /*11d0*/  MUFU.RCP R3, R0 ;  /* 0x0000000000037308 */ /* 0x000e300000001000 */
[----:B------:R-:W1:Y:S01]  /*11e0*/  FCHK P0, R13, R0 ;  /* 0x000000000d007302 */ /* 0x000e620000000000 */
[----:B0-----:R-:W-:-:S04]  /*11f0*/  FFMA R2, -R0, R3, 1 ;  /* 0x3f80000000027423 */ /* 0x001fc80000000103 */
[----:B------:R-:W-:-:S04]  /*1200*/  FFMA R2, R3, R2, R3 ;  /* 0x0000000203027223 */ /* 0x000fc80000000003 */
[----:B------:R-:W-:-:S04]  /*1210*/  FFMA R3, R2, R13, RZ ;  /* 0x0000000d02037223 */ /* 0x000fc800000000ff */
[----:B------:R-:W-:-:S04]  /*1220*/  FFMA R12, -R0, R3, R13 ;  /* 0x00000003000c7223 */ /* 0x000fc8000000010d */
[----:B------:R-:W-:Y:S01]  /*1230*/  FFMA R2, R2, R12, R3 ;  /* 0x0000000c02027223 */ /* 0x000fe20000000003 */
[----:B-1----:R-:W-:Y:S06]  /*1240*/  @!P0 BRA `(.L_x_15) ;  /* 0x00000000000c8947 */ /* 0x002fec0003800000 */
[----:B------:R-:W-:Y:S01]  /*1250*/  IMAD.MOV.U32 R2, RZ, RZ, R13 ;  /* 0x000000ffff027224 */ /* 0x000fe200078e000d */
[----:B------:R-:W-:-:S07]  /*1260*/  MOV R12, 0x1280 ;  /* 0x00001280000c7802 */ /* 0x000fce0000000f00 */
[----:B------:R-:W-:Y:S05]  /*1270*/  CALL.REL.NOINC `($__internal_0_$__cuda_sm3x_div_rn_noftz_f32_slowpath) ;  /* 0x00000000005c7944 */ /* 0x000fea0003c00000 */
.L_x_15:
[----:B------:R-:W-:-:S04]  /*1280*/  FSETP.GEU.AND P0, PT, R2, 240, PT ;  /* 0x437000000200780b */ /* 0x000fc80003f0e000 */
[----:B------:R-:W-:-:S13]  /*1290*/  FSETP.GT.AND P0, PT, R2, 20, !P0 ;  /* 0x41a000000200780b */ /* 0x000fda0004704000 */
[----:B------:R-:W-:Y:S05]  /*12a0*/  @!P0 BRA `(.L_x_16) ;  /* 0x0000000000308947 */ /* 0x000fea0003800000 */
[----:B------:R-:W0:Y:S01]  /*12b0*/  LDC.64 R14, c[0x0][0x3a8] ;  /* 0x0000ea00ff0e7b82 */ /* 0x000e220000000a00 */
[----:B------:R-:W-:Y:S02]  /*12c0*/  VIADD R11, R11, 0xffffffff ;  /* 0xffffffff0b0b7836 */ /* 0x000fe40000000000 */
[----:B------:R-:W-:-:S05]  /*12d0*/  IMAD.MOV.U32 R19, RZ, RZ, 0x3f666666 ;  /* 0x3f666666ff137424 */ /* 0x000fca00078e00ff */
[----:B------:R-:W1:Y:S08]  /*12e0*/  LDC.64 R2, c[0x0][0x3b0] ;  /* 0x0000ec00ff027b82 */ /* 0x000e700000000a00 */
[----:B------:R-:W2:Y:S01]  /*12f0*/  LDC.64 R12, c[0x0][0x3b8] ;  /* 0x0000ee00ff0c7b82 */ /* 0x000ea20000000a00 */
[----:B0-----:R-:W-:-:S05]  /*1300*/  IMAD.WIDE R14, R9, 0x4, R14 ;  /* 0x00000004090e7825 */ /* 0x001fca00078e020e */
[----:B------:R0:W-:Y:S01]  /*1310*/  STG.E desc[UR6][R14.64], R10 ;  /* 0x0000000a0e007986 */ /* 0x0001e2000c101906 */
[----:B-1----:R-:W-:-:S05]  /*1320*/  IMAD.WIDE R2, R9, 0x4, R2 ;  /* 0x0000000409027825 */ /* 0x002fca00078e0202 */
[----:B------:R0:W-:Y:S01]  /*1330*/  STG.E desc[UR6][R2.64], R11 ;  /* 0x0000000b02007986 */ /* 0x0001e2000c101906 */
[----:B--2---:R-:W-:-:S04]  /*1340*/  IMAD.WIDE R12, R9, 0x4, R12 ;  /* 0x00000004090c7825 */ /* 0x004fc800078e020c */
[----:B------:R-:W-:Y:S01]  /*1350*/  VIADD R9, R9, 0x1 ;  /* 0x0000000109097836 */ /* 0x000fe20000000000 */
[----:B------:R0:W-:Y:S06]  /*1360*/  STG.E desc[UR6][R12.64], R19 ;  /* 0x000000130c007986 */ /* 0x0001ec000c101906 */
.L_x_16:
[----:B------:R-:W1:Y:S01]  /*1370*/  LDCU UR8, c[0x0][0x3c8] ;  /* 0x00007900ff0877ac */ /* 0x000e620008000800 */
[----:B------:R-:W-:-:S06]  /*1380*/  UIADD3 UR4, UPT, UPT, UR4, 0x1, URZ ;  /* 0x0000000104047890 */ /* 0x000fcc000fffe0ff */
[----:B------:R-:W-:Y:S02]  /*1390*/  ISETP.LE.AND P0, PT, R4, UR4, PT ;  /* 0x0000000404007c0c */ /* 0x000fe4000bf03270 */
[----:B-1----:R-:W-:-:S13]  /*13a0*/  ISETP.LT.AND P1, PT, R9, UR8, PT ;  /* 0x0000000809007c0c */ /* 0x002fda000bf21270 */
[----:B------:R-:W-:Y:S05]  /*13b0*/  @!P0 BRA P1, `(.L_x_17) ;  /* 0xfffffff400288947 */ /* 0x000fea000083ffff */
.L_x_0:
[----:B0--3--:R-:W0:Y:S02]  /*13c0*/  LDC.64 R2, c[0x0][0x3c0] ;  /* 0x0000f000ff027b82 */ /* 0x009e240000000a00 */
[----:B0-----:R-:W-:Y:S01]  /*13d0*/  STG.E desc[UR6][R2.64], R9 ;  /* 0x0000000902007986 */ /* 0x001fe2000c101906 */
[----:B------:R-:W-:Y:S05]  /*13e0*/  EXIT ;  /* 0x000000000000794d */ /* 0x000fea0003800000 */
        .weak           $__internal_0_$__cuda_sm3x_div_rn_noftz_f32_slowpath
        .type           $__internal_0_$__cuda_sm3x_div_rn_noftz_f32_slowpath,@function
        .size           $__internal_0_$__cuda_sm3x_div_rn_noftz_f32_slowpath,(.L_x_119 - $__internal_0_$__cuda_sm3x_div_rn_noftz_f32_slowpath)
$__internal_0_$__cuda_sm3x_div_rn_noftz_f32_slowpath:
[--C-:B------:R-:W-:Y:S01]  /*13f0*/  SHF.R.U32.HI R3, RZ, 0x17, R0.reuse ;  /* 0x00000017ff037819 */ /* 0x100fe20000011600 */
[----:B------:R-:W-:Y:S01]  /*1400*/  IMAD.MOV.U32 R15, RZ, RZ, R0 ;  /* 0x000000ffff0f7224 */ /* 0x000fe200078e0000 */
[----:B------:R-:W-:Y:S02]  /*1410*/  SHF.R.U32.HI R13, RZ, 0x17, R2 ;  /* 0x00000017ff0d7819 */ /* 0x000fe40000011602 */
[----:B------:R-:W-:Y:S02]  /*1420*/  LOP3.LUT R3, R3, 0xff, RZ, 0xc0, !PT ;  /* 0x000000ff03037812 */ /* 0x000fe400078ec0ff */
[----:B------:R-:W-:-:S03]  /*1430*/  LOP3.LUT R18, R13, 0xff, RZ, 0xc0, !PT ;  /* 0x000000ff0d127812 */ /* 0x000fc600078ec0ff */
[----:B------:R-:W-:Y:S02]  /*1440*/  VIADD R19, R3, 0xffffffff ;  /* 0xffffffff03137836 */ /* 0x000fe40000000000 */
[----:B------:R-:W-:-:S03]  /*1450*/  VIADD R14, R18, 0xffffffff ;  /* 0xffffffff120e7836 */ /* 0x000fc60000000000 */
[----:B------:R-:W-:-:S04]  /*1460*/  ISETP.GT.U32.AND P0, PT, R19, 0xfd, PT ;  /* 0x000000fd1300780c */ /* 0x000fc80003f04070 */
[----:B------:R-:W-:-:S13]  /*1470*/  ISETP.GT.U32.OR P0, PT, R14, 0xfd, P0 ;  /* 0x000000fd0e00780c */ /* 0x000fda0000704470 */
[----:B------:R-:W-:Y:S01]  /*1480*/  @!P0 IMAD.MOV.U32 R13, RZ, RZ, RZ ;  /* 0x000000ffff0d8224 */ /* 0x000fe200078e00ff */
[----:B------:R-:W-:Y:S06]  /*1490*/  @!P0 BRA `(.L_x_18) ;  /* 0x00000000005c8947 */ /* 0x000fec0003800000 */
[----:B------:R-:W-:Y:S02]  /*14a0*/  FSETP.GTU.FTZ.AND P0, PT, |R2|, +INF , PT ;  /* 0x7f8000000200780b */ /* 0x000fe40003f1c200 */
[----:B------:R-:W-:-:S04]  /*14b0*/  FSETP.GTU.FTZ.AND P1, PT, |R0|, +INF , PT ;  /* 0x7f8000000000780b */ /* 0x000fc80003f3c200 */
[----:B------:R-:W-:-:S13]  /*14c0*/  PLOP3.LUT P0, PT, P0, P1, PT, 0xf8, 0x8f ;  /* 0x00000000008f781c */ /* 0x000fda0000703f70 */
[----:B------:R-:W-:Y:S05]  /*14d0*/  @P0 BRA `(.L_x_19) ;  /* 0x0000000400440947 */ /* 0x000fea0003800000 */
[----:B------:R-:W-:-:S13]  /*14e0*/  LOP3.LUT P0, RZ, R15, 0x7fffffff, R2, 0xc8, !PT ;  /* 0x7fffffff0fff7812 */ /* 0x000fda000780c802 */
[----:B------:R-:W-:Y:S05]  /*14f0*/  @!P0 BRA `(.L_x_20) ;  /* 0x0000000400348947 */ /* 0x000fea0003800000 */
[----:B------:R-:W-:Y:S02]  /*1500*/  FSETP.NEU.FTZ.AND P1, PT, |R2|, +INF , PT ;  /* 0x7f8000000200780b */ /* 0x000fe40003f3d200 */
[----:B------:R-:W-:Y:S02]  /*1510*/  FSETP.NEU.FTZ.AND P2, PT, |R0|, +INF , PT ;  /* 0x7f8000000000780b */ /* 0x000fe40003f5d200 */
[----:B------:R-:W-:-:S11]  /*1520*/  FSETP.NEU.FTZ.AND P0, PT, |R2|, +INF , PT ;  /* 0x7f8000000200780b */ /* 0x000fd60003f1d200 */
[----:B------:R-:W-:Y:S05]  /*1530*/  @!P2 BRA !P1, `(.L_x_20) ;  /* 0x000000040024a947 */ /* 0x000fea0004800000 */
[----:B------:R-:W-:-:S04]  /*1540*/  LOP3.LUT P1, RZ, R2, 0x7fffffff, RZ, 0xc0, !PT ;  /* 0x7fffffff02ff7812 */ /* 0x000fc8000782c0ff */
[----:B------:R-:W-:-:S13]  /*1550*/  PLOP3.LUT P1, PT, P2, P1, PT, 0x2f, 0xf2 ;  /* 0x0000000000f2781c */ /* 0x000fda0001722577 */
[----:B------:R-:W-:Y:S05]  /*1560*/  @P1 BRA `(.L_x_21) ;  /* 0x0000000400101947 */ /* 0x000fea0003800000 */
[----:B------:R-:W-:-:S04]  /*1570*/  LOP3.LUT P1, RZ, R15, 0x7fffffff, RZ, 0xc0, !PT ;  /* 0x7fffffff0fff7812 */ /* 0x000fc8000782c0ff */
[----:B------:R-:W-:-:S13]  /*1580*/  PLOP3.LUT P0, PT, P0, P1, PT, 0x2f, 0xf2 ;  /* 0x0000000000f2781c */ /* 0x000fda0000702577 */
[----:B------:R-:W-:Y:S05]  /*1590*/  @P0 BRA `(.L_x_22) ;  /* 0x0000000000f80947 */ /* 0x000fea0003800000 */
[----:B------:R-:W-:Y:S02]  /*15a0*/  ISETP.GE.AND P0, PT, R14, RZ, PT ;  /* 0x000000ff0e00720c */ /* 0x000fe40003f06270 */
[----:B------:R-:W-:-:S11]  /*15b0*/  ISETP.GE.AND P1, PT, R19, RZ, PT ;  /* 0x000000ff1300720c */ /* 0x000fd60003f26270 */
[----:B------:R-:W-:Y:S01]  /*15c0*/  @P0 MOV R13, RZ ;  /* 0x000000ff000d0202 */ /* 0x000fe20000000f00 */
[----:B------:R-:W-:Y:S02]  /*15d0*/  @!P0 IMAD.MOV.U32 R13, RZ, RZ, -0x40 ;  /* 0xffffffc0ff0d8424 */ /* 0x000fe400078e00ff */
[----:B------:R-:W-:Y:S01]  /*15e0*/  @!P0 FFMA R2, R2, 1.84467440737095516160e+19, RZ ;  /* 0x5f80000002028823 */ /* 0x000fe200000000ff */
[----:B------:R-:W-:Y:S01]  /*15f0*/  @!P1 FFMA R15, R0, 1.84467440737095516160e+19, RZ ;  /* 0x5f800000000f9823 */ /* 0x000fe200000000ff */
[----:B------:R-:W-:-:S07]  /*1600*/  @!P1 VIADD R13, R13, 0x40 ;  /* 0x000000400d0d9836 */ /* 0x000fce0000000000 */
.L_x_18:
[----:B------:R-:W-:Y:S01]  /*1610*/  LEA R14, R3, 0xc0800000, 0x17 ;  /* 0xc0800000030e7811 */ /* 0x000fe200078eb8ff */
[----:B------:R-:W-:-:S04]  /*1620*/  VIADD R18, R18, 0xffffff81 ;  /* 0xffffff8112127836 */ /* 0x000fc80000000000 */
[----:B------:R-:W-:Y:S02]  /*1630*/  IMAD.IADD R19, R15, 0x1, -R14 ;  /* 0x000000010f137824 */ /* 0x000fe400078e0a0e */
[C---:B------:R-:W-:Y:S01]  /*1640*/  IMAD R2, R18.reuse, -0x800000, R2 ;  /* 0xff80000012027824 */ /* 0x040fe200078e0202 */
[----:B------:R-:W-:Y:S01]  /*1650*/  IADD3 R18, PT, PT, R18, 0x7f, -R3 ;  /* 0x0000007f12127810 */ /* 0x000fe20007ffe803 */
[----:B------:R-:W0:Y:S01]  /*1660*/  MUFU.RCP R15, R19 ;  /* 0x00000013000f7308 */ /* 0x000e220000001000 */
[----:B------:R-:W-:-:S03]  /*1670*/  FADD.FTZ R21, -R19, -RZ ;  /* 0x800000ff13157221 */ /* 0x000fc60000010100 */
[----:B------:R-:W-:Y:S02]  /*1680*/  IMAD.IADD R18, R18, 0x1, R13 ;  /* 0x0000000112127824 */ /* 0x000fe400078e020d */
[----:B0-----:R-:W-:-:S04]  /*1690*/  FFMA R14, R15, R21, 1 ;  /* 0x3f8000000f0e7423 */ /* 0x001fc80000000015 */
[----:B------:R-:W-:-:S04]  /*16a0*/  FFMA R15, R15, R14, R15 ;  /* 0x0000000e0f0f7223 */ /* 0x000fc8000000000f */
[----:B------:R-:W-:-:S04]  /*16b0*/  FFMA R14, R2, R15, RZ ;  /* 0x0000000f020e7223 */ /* 0x000fc800000000ff */
[----:B------:R-:W-:-:S04]  /*16c0*/  FFMA R20, R21, R14, R2 ;  /* 0x0000000e15147223 */ /* 0x000fc80000000002 */
[----:B------:R-:W-:-:S04]  /*16d0*/  FFMA R14, R15, R20, R14 ;  /* 0x000000140f0e7223 */ /* 0x000fc8000000000e */
[----:B------:R-:W-:-:S04]  /*16e0*/  FFMA R21, R21, R14, R2 ;  /* 0x0000000e15157223 */ /* 0x000fc80000000002 */
[----:B------:R-:W-:-:S05]  /*16f0*/  FFMA R2, R15, R21, R14 ;  /* 0x000000150f027223 */ /* 0x000fca000000000e */
[----:B------:R-:W-:-:S04]  /*1700*/  SHF.R.U32.HI R3, RZ, 0x17, R2 ;  /* 0x00000017ff037819 */ /* 0x000fc80000011602 */
[----:B------:R-:W-:-:S05]  /*1710*/  LOP3.LUT R3, R3, 0xff, RZ, 0xc0, !PT ;  /* 0x000000ff03037812 */ /* 0x000fca00078ec0ff */
[----:B------:R-:W-:-:S04]  /*1720*/  IMAD.IADD R19, R3, 0x1, R18 ;  /* 0x0000000103137824 */ /* 0x000fc800078e0212 */
[----:B------:R-:W-:-:S05]  /*1730*/  VIADD R3, R19, 0xffffffff ;  /* 0xffffffff13037836 */ /* 0x000fca0000000000 */
[----:B------:R-:W-:-:S13]  /*1740*/  ISETP.GE.U32.AND P0, PT, R3, 0xfe, PT ;  /* 0x000000fe0300780c */ /* 0x000fda0003f06070 */
[----:B------:R-:W-:Y:S05]  /*1750*/  @!P0 BRA `(.L_x_23) ;  /* 0x0000000000808947 */ /* 0x000fea0003800000 */
[----:B------:R-:W-:-:S13]  /*1760*/  ISETP.GT.AND P0, PT, R19, 0xfe, PT ;  /* 0x000000fe1300780c */ /* 0x000fda0003f04270 */
[----:B------:R-:W-:Y:S05]  /*1770*/  @P0 BRA `(.L_x_24) ;  /* 0x00000000006c0947 */ /* 0x000fea0003800000 */
[----:B------:R-:W-:-:S13]  /*1780*/  ISETP.GE.AND P0, PT, R19, 0x1, PT ;  /* 0x000000011300780c */ /* 0x000fda0003f06270 */
[----:B------:R-:W-:Y:S05]  /*1790*/  @P0 BRA `(.L_x_25) ;  /* 0x0000000000980947 */ /* 0x000fea0003800000 */
[----:B------:R-:W-:Y:S02]  /*17a0*/  ISETP.GE.AND P0, PT, R19, -0x18, PT ;  /* 0xffffffe81300780c */ /* 0x000fe40003f06270 */
[----:B------:R-:W-:-:S11]  /*17b0*/  LOP3.LUT R2, R2, 0x80000000, RZ, 0xc0, !PT ;  /* 0x8000000002027812 */ /* 0x000fd600078ec0ff */
[----:B------:R-:W-:Y:S05]  /*17c0*/  @!P0 BRA `(.L_x_25) ;  /* 0x00000000008c8947 */ /* 0x000fea0003800000 */
[-CC-:B------:R-:W-:Y:S01]  /*17d0*/  FFMA.RZ R3, R15, R21.reuse, R14.reuse ;  /* 0x000000150f037223 */ /* 0x180fe2000000c00e */
[C---:B------:R-:W-:Y:S01]  /*17e0*/  VIADD R18, R19.reuse, 0x20 ;  /* 0x0000002013127836 */ /* 0x040fe20000000000 */
[C---:B------:R-:W-:Y:S02]  /*17f0*/  ISETP.NE.AND P2, PT, R19.reuse, RZ, PT ;  /* 0x000000ff1300720c */ /* 0x040fe40003f45270 */
[----:B------:R-:W-:Y:S02]  /*1800*/  ISETP.NE.AND P1, PT, R19, RZ, PT ;  /* 0x000000ff1300720c */ /* 0x000fe40003f25270 */
[----:B------:R-:W-:Y:S01]  /*1810*/  LOP3.LUT R13, R3, 0x7fffff, RZ, 0xc0, !PT ;  /* 0x007fffff030d7812 */ /* 0x000fe200078ec0ff */
[CCC-:B------:R-:W-:Y:S01]  /*1820*/  FFMA.RP R3, R15.reuse, R21.reuse, R14.reuse ;  /* 0x000000150f037223 */ /* 0x1c0fe2000000800e */
[----:B------:R-:W-:Y:S01]  /*1830*/  FFMA.RM R14, R15, R21, R14 ;  /* 0x000000150f0e7223 */ /* 0x000fe2000000400e */
[----:B------:R-:W-:Y:S01]  /*1840*/  IMAD.MOV R15, RZ, RZ, -R19 ;  /* 0x000000ffff0f7224 */ /* 0x000fe200078e0a13 */
[----:B------:R-:W-:-:S03]  /*1850*/  LOP3.LUT R13, R13, 0x800000, RZ, 0xfc, !PT ;  /* 0x008000000d0d7812 */ /* 0x000fc600078efcff */
[----:B------:R-:W-:Y:S02]  /*1860*/  FSETP.NEU.FTZ.AND P0, PT, R3, R14, PT ;  /* 0x0000000e0300720b */ /* 0x000fe40003f1d000 */
[----:B------:R-:W-:Y:S02]  /*1870*/  SHF.L.U32 R18, R13, R18, RZ ;  /* 0x000000120d127219 */ /* 0x000fe400000006ff */
[----:B------:R-:W-:Y:S02]  /*1880*/  SEL R14, R15, RZ, P2 ;  /* 0x000000ff0f0e7207 */ /* 0x000fe40001000000 */
[----:B------:R-:W-:Y:S02]  /*1890*/  ISETP.NE.AND P1, PT, R18, RZ, P1 ;  /* 0x000000ff1200720c */ /* 0x000fe40000f25270 */
[----:B------:R-:W-:Y:S02]  /*18a0*/  SHF.R.U32.HI R14, RZ, R14, R13 ;  /* 0x0000000eff0e7219 */ /* 0x000fe4000001160d */
[----:B------:R-:W-:-:S02]  /*18b0*/  PLOP3.LUT P0, PT, P0, P1, PT, 0xf8, 0x8f ;  /* 0x00000000008f781c */ /* 0x000fc40000703f70 */
[----:B------:R-:W-:Y:S02]  /*18c0*/  SHF.R.U32.HI R18, RZ, 0x1, R14 ;  /* 0x00000001ff127819 */ /* 0x000fe4000001160e */
[----:B------:R-:W-:-:S04]  /*18d0*/  SEL R3, RZ, 0x1, !P0 ;  /* 0x00000001ff037807 */ /* 0x000fc80004000000 */
[----:B------:R-:W-:-:S04]  /*18e0*/  LOP3.LUT R3, R3, 0x1, R18, 0xf8, !PT ;  /* 0x0000000103037812 */ /* 0x000fc800078ef812 */
[----:B------:R-:W-:-:S05]  /*18f0*/  LOP3.LUT R3, R3, R14, RZ, 0xc0, !PT ;  /* 0x0000000e03037212 */ /* 0x000fca00078ec0ff */
[----:B------:R-:W-:-:S05]  /*1900*/  IMAD.IADD R3, R18, 0x1, R3 ;  /* 0x0000000112037824 */ /* 0x000fca00078e0203 */
[----:B------:R-:W-:Y:S01]  /*1910*/  LOP3.LUT R2, R3, R2, RZ, 0xfc, !PT ;  /* 0x0000000203027212 */ /* 0x000fe200078efcff */
[----:B------:R-:W-:Y:S06]  /*1920*/  BRA `(.L_x_25) ;  /* 0x0000000000347947 */ /* 0x000fec0003800000 */
.L_x_24:
[----:B------:R-:W-:-:S04]  /*1930*/  LOP3.LUT R2, R2, 0x80000000, RZ, 0xc0, !PT ;  /* 0x8000000002027812 */ /* 0x000fc800078ec0ff */
[----:B------:R-:W-:Y:S01]  /*1940*/  LOP3.LUT R2, R2, 0x7f800000, RZ, 0xfc, !PT ;  /* 0x7f80000002027812 */ /* 0x000fe200078efcff */
[----:B------:R-:W-:Y:S06]  /*1950*/  BRA `(.L_x_25) ;  /* 0x0000000000287947 */ /* 0x000fec0003800000 */
.L_x_23:
[----:B------:R-:W-:Y:S01]  /*1960*/  IMAD R2, R18, 0x800000, R2 ;  /* 0x0080000012027824 */ /* 0x000fe200078e0202 */
[----:B------:R-:W-:Y:S06]  /*1970*/  BRA `(.L_x_25) ;  /* 0x0000000000207947 */ /* 0x000fec0003800000 */
.L_x_22:
[----:B------:R-:W-:-:S04]  /*1980*/  LOP3.LUT R2, R15, 0x80000000, R2, 0x48, !PT ;  /* 0x800000000f027812 */ /* 0x000fc800078e4802 */
[----:B------:R-:W-:Y:S01]  /*1990*/  LOP3.LUT R2, R2, 0x7f800000, RZ, 0xfc, !PT ;  /* 0x7f80000002027812 */ /* 0x000fe200078efcff */
[----:B------:R-:W-:Y:S06]  /*19a0*/  BRA `(.L_x_25) ;  /* 0x0000000000147947 */ /* 0x000fec0003800000 */
.L_x_21:
[----:B------:R-:W-:Y:S01]  /*19b0*/  LOP3.LUT R2, R15, 0x80000000, R2, 0x48, !PT ;  /* 0x800000000f027812 */ /* 0x000fe200078e4802 */
[----:B------:R-:W-:Y:S06]  /*19c0*/  BRA `(.L_x_25) ;  /* 0x00000000000c7947 */ /* 0x000fec0003800000 */
.L_x_20:
[----:B------:R-:W0:Y:S01]  /*19d0*/  MUFU.RSQ R2, -QNAN ;  /* 0xffc0000000027908 */ /* 0x000e220000001400 */
[----:B------:R-:W-:Y:S05]  /*19e0*/  BRA `(.L_x_25) ;  /* 0x0000000000047947 */ /* 0x000fea0003800000 */
.L_x_19:
[----:B------:R-:W-:-:S07]  /*19f0*/  FADD.FTZ R2, R2, R0 ;  /* 0x0000000002027221 */ /* 0x000fce0000010000 */
.L_x_25:
[----:B------:R-:W-:-:S04]  /*1a00*/  IMAD.MOV.U32 R13, RZ, RZ, 0x0 ;  /* 0x00000000ff0d7424 */ /* 0x000fc800078e00ff */
[----:B0-----:R-:W-:Y:S05]  /*1a10*/  RET.REL.NODEC R12 `(_ZN7trading4cuda19detectRowBoundariesEPKhiiiiiiiiPiS3_PfS3_i) ;  /* 0xffffffe40c787950 */ /* 0x001fea0003c3ffff */
.L_x_26:
[----:B------:R-:W-:-:S00]  /*1a20*/  BRA `(.L_x_26) ;  /* 0xfffffffc00fc7947 */ /* 0x000fc0000383ffff */
[----:B------:R-:W-:-:S00]  /*1a30*/  NOP ;  /* 0x0000000000007918 */ /* 0x000fc00000000000 */
        /* <DEDUP_REMOVED lines=12> */
.L_x_119:


//--------------------- .text._ZN7trading4cuda21detectHorizontalLinesEPKhiiiiiiiihhPiPfS3_i --------------------------
	.section	.text._ZN7trading4cuda21detectHorizontalLinesEPKhiiiiiiiihhPiPfS3_i,"ax",@progbits
	.align	128
        .global         _ZN7trading4cuda21detectHorizontalLinesEPKhiiiiiiiihhPiPfS3_i
        .type           _ZN7trading4cuda21detectHorizontalLinesEPKhiiiiiiiihhPiPfS3_i,@function
        .size           _ZN7trading4cuda21detectHorizontalLinesEPKhiiiiiiiihhPiPfS3_i,(.L_x_120 - _ZN7trading4cuda21detectHorizontalLinesEPKhiiiiiiiihhPiPfS3_i)
        .other          _ZN7trading4cuda21detectHorizontalLinesEPKhiiiiiiiihhPiPfS3_i,@"STO_CUDA_ENTRY STV_DEFAULT"
_ZN7trading4cuda21detectHorizontalLinesEPKhiiiiiiiihhPiPfS3_i:
.text._ZN7trading4cuda21detectHorizontalLinesEPKhiiiiiiiihhPiPfS3_i:
[----:B------:R-:W-:Y:S01]  /*0000*/  LDC R1, c[0x0][0x37c] ;  /* 0x0000df00ff017b82 */ /* 0x000fe20000000800 */
[----:B------:R-:W0:Y:S07]  /*0010*/  S2R R3, SR_TID.X ;  /* 0x0000000000037919 */ /* 0x000e2e0000002100 */
[----:B------:R-:W0:Y:S01]  /*0020*/  S2UR UR5, SR_CTAID.X ;  /* 0x00000000000579c3 */ /* 0x000e220000002500 */
[----:B------:R-:W1:Y:S01]  /*0030*/  LDCU UR6, c[0x0][0x398] ;  /* 0x00007300ff0677ac */ /* 0x000e620008000800 */
[----:B------:R-:W1:Y:S06]  /*0040*/  LDCU UR4, c[0x0][0x3a0] ;  /* 0x00007400ff0477ac */ /* 0x000e6c0008000800 */
[----:B------:R-:W0:Y:S01]  /*0050*/  LDC R4, c[0x0][0x360] ;  /* 0x0000d800ff047b82 */ /* 0x000e220000000800 */
[----:B-1----:R-:W-:Y:S01]  /*0060*/  UIADD3 UR4, UPT, UPT, UR6, UR4, URZ ;  /* 0x0000000406047290 */ /* 0x002fe2000fffe0ff */
[----:B0-----:R-:W-:-:S04]  /*0070*/  IMAD R4, R4, UR5, R3 ;  /* 0x0000000504047c24 */ /* 0x001fc8000f8e0203 */
[----:B------:R-:W-:-:S05]  /*0080*/  VIADD R4, R4, UR6 ;  /* 0x0000000604047c36 */ /* 0x000fca0008000000 */
[----:B------:R-:W-:-:S13]  /*0090*/  ISETP.GE.AND P0, PT, R4, UR4, PT ;  /* 0x0000000404007c0c */ /* 0x000fda000bf06270 */
[----:B------:R-:W-:Y:S05]  /*00a0*/  @P0 EXIT ;  /* 0x000000000000094d */ /* 0x000fea0003800000 */
[----:B------:R-:W0:Y:S01]  /*00b0*/  LDCU UR7, c[0x0][0x39c] ;  /* 0x00007380ff0777ac */ /* 0x000e220008000800 */
[----:B------:R-:W-:Y:S01]  /*00c0*/  IMAD.MOV.U32 R5, RZ, RZ, RZ ;  /* 0x000000ffff057224 */ /* 0x000fe200078e00ff */
[----:B------:R-:W1:Y:S01]  /*00d0*/  LDCU.64 UR4, c[0x0][0x390] ;  /* 0x00007200ff0477ac */ /* 0x000e620008000a00 */
[----:B------:R-:W2:Y:S01]  /*00e0*/  LDCU.64 UR8, c[0x0][0x358] ;  /* 0x00006b00ff0877ac */ /* 0x000ea20008000a00 */
[----:B0-----:R-:W-:Y:S01]  /*00f0*/  UISETP.GE.AND UP0, UPT, UR7, 0x1, UPT ;  /* 0x000000010700788c */ /* 0x001fe2000bf06270 */
[----:B-1----:R-:W-:Y:S01]  /*0100*/  IMAD R0, R4, UR4, RZ ;  /* 0x0000000404007c24 */ /* 0x002fe2000f8e02ff */
[----:B------:R-:W-:-:S04]  /*0110*/  USHF.R.S32.HI UR4, URZ, 0x1f, UR5 ;  /* 0x0000001fff047899 */ /* 0x000fc80008011405 */
[----:B------:R-:W-:-:S04]  /*0120*/  IADD3 R7, P0, PT, R0, UR5, RZ ;  /* 0x0000000500077c10 */ /* 0x000fc8000ff1e0ff */
[----:B------:R-:W-:Y:S01]  /*0130*/  LEA.HI.X.SX32 R0, R0, UR4, 0x1, P0 ;  /* 0x0000000400007c11 */ /* 0x000fe200080f0eff */
[----:B--2---:R-:W-:Y:S08]  /*0140*/  BRA.U !UP0, `(.L_x_27) ;  /* 0x0000000d08ac7547 */ /* 0x004ff0000b800000 */
[----:B------:R-:W-:Y:S01]  /*0150*/  UISETP.GE.U32.AND UP1, UPT, UR7, 0x10, UPT ;  /* 0x000000100700788c */ /* 0x000fe2000bf26070 */
[----:B------:R-:W-:Y:S01]  /*0160*/  IMAD.MOV.U32 R5, RZ, RZ, RZ ;  /* 0x000000ffff057224 */ /* 0x000fe200078e00ff */
[----:B------:R-:W-:Y:S01]  /*0170*/  ULOP3.LUT UR5, UR7, 0xf, URZ, 0xc0, !UPT ;  /* 0x0000000f07057892 */ /* 0x000fe2000f8ec0ff */
[----:B------:R-:W0:Y:S03]  /*0180*/  LDCU.U8 UR10, c[0x0][0x3a8] ;  /* 0x00007500ff0a77ac */ /* 0x000e260008000000 */
[----:B------:R-:W-:Y:S01]  /*0190*/  UISETP.NE.AND UP0, UPT, UR5, URZ, UPT ;  /* 0x000000ff0500728c */ /* 0x000fe2000bf05270 */
[----:B------:R-:W1:Y:S01]  /*01a0*/  LDCU.U8 UR11, c[0x0][0x3a9] ;  /* 0x00007520ff0b77ac */ /* 0x000e620008000000 */
[----:B------:R-:W-:Y:S01]  /*01b0*/  UMOV UR4, URZ ;  /* 0x000000ff00047c82 */ /* 0x000fe20008000000 */
[----:B------:R-:W-:Y:S08]  /*01c0*/  BRA.U !UP1, `(.L_x_28) ;  /* 0x0000000509cc7547 */ /* 0x000ff0000b800000 */
[----:B------:R-:W2:Y:S01]  /*01d0*/  LDCU.64 UR12, c[0x0][0x380] ;  /* 0x00007000ff0c77ac */ /* 0x000ea20008000a00 */
[----:B------:R-:W-:Y:S01]  /*01e0*/  IMAD.MOV.U32 R5, RZ, RZ, RZ ;  /* 0x000000ffff057224 */ /* 0x000fe200078e00ff */
[----:B------:R-:W-:-:S04]  /*01f0*/  ULOP3.LUT UR4, UR7, 0x7ffffff0, URZ, 0xc0, !UPT ;  /* 0x7ffffff007047892 */ /* 0x000fc8000f8ec0ff */
[----:B------:R-:W-:Y:S01]  /*0200*/  UIADD3 UR6, UPT, UPT, -UR4, URZ, URZ ;  /* 0x000000ff04067290 */ /* 0x000fe2000fffe1ff */
[----:B--2---:R-:W-:-:S04]  /*0210*/  IADD3 R2, P0, PT, R7, UR12, RZ ;  /* 0x0000000c07027c10 */ /* 0x004fc8000ff1e0ff */
[----:B------:R-:W-:-:S04]  /*0220*/  IADD3 R2, P1, PT, R2, 0x7, RZ ;  /* 0x0000000702027810 */ /* 0x000fc80007f3e0ff */
[----:B------:R-:W-:-:S09]  /*0230*/  IADD3.X R3, PT, PT, RZ, UR13, R0, P1, P0 ;  /* 0x0000000dff037c10 */ /* 0x000fd20008fe0400 */
.L_x_29:
[----:B------:R-:W0:Y:S04]  /*0240*/  LDG.E.U8.CONSTANT R20, desc[UR8][R2.64+-0x7] ;  /* 0xfffff90802147981 */ /* 0x000e28000c1e9100 */
[----:B------:R-:W2:Y:S04]  /*0250*/  LDG.E.U8.CONSTANT R21, desc[UR8][R2.64+-0x6] ;  /* 0xfffffa0802157981 */ /* 0x000ea8000c1e9100 */
[----:B------:R-:W3:Y:S04]  /*0260*/  LDG.E.U8.CONSTANT R22, desc[UR8][R2.64+-0x5] ;  /* 0xfffffb0802167981 */ /* 0x000ee8000c1e9100 */
[----:B------:R-:W4:Y:S04]  /*0270*/  LDG.E.U8.CONSTANT R19, desc[UR8][R2.64+-0x4] ;  /* 0xfffffc0802137981 */ /* 0x000f28000c1e9100 */
[----:B------:R-:W5:Y:S04]  /*0280*/  LDG.E.U8.CONSTANT R18, desc[UR8][R2.64+-0x3] ;  /* 0xfffffd0802127981 */ /* 0x000f68000c1e9100 */
        /* <DEDUP_REMOVED lines=10> */
[----:B------:R-:W5:Y:S01]  /*0330*/  LDG.E.U8.CONSTANT R8, desc[UR8][R2.64+0x8] ;  /* 0x0000080802087981 */ /* 0x000f62000c1e9100 */
[----:B------:R-:W-:-:S04]  /*0340*/  UIADD3 UR6, UPT, UPT, UR6, 0x10, URZ ;  /* 0x0000001006067890 */ /* 0x000fc8000fffe0ff */
[----:B------:R-:W-:Y:S01]  /*0350*/  UISETP.NE.AND UP1, UPT, UR6, URZ, UPT ;  /* 0x000000ff0600728c */ /* 0x000fe2000bf25270 */
[----:B0-----:R-:W-:Y:S02]  /*0360*/  VIADD R20, R20, -UR10 ;  /* 0x8000000a14147c36 */ /* 0x001fe40008000000 */
[----:B--2---:R-:W-:-:S03]  /*0370*/  VIADD R21, R21, -UR10 ;  /* 0x8000000a15157c36 */ /* 0x004fc60008000000 */
[----:B------:R-:W-:Y:S01]  /*0380*/  IABS R20, R20 ;  /* 0x0000001400147213 */ /* 0x000fe20000000000 */
[----:B---3--:R-:W-:-:S03]  /*0390*/  VIADD R22, R22, -UR10 ;  /* 0x8000000a16167c36 */ /* 0x008fc60008000000 */
[----:B-1----:R-:W-:Y:S02]  /*03a0*/  ISETP.GT.U32.AND P0, PT, R20, UR11, PT ;  /* 0x0000000b14007c0c */ /* 0x002fe4000bf04070 */
[----:B------:R-:W-:Y:S01]  /*03b0*/  IABS R20, R21 ;  /* 0x0000001500147213 */ /* 0x000fe20000000000 */
[----:B----4-:R-:W-:Y:S01]  /*03c0*/  VIADD R19, R19, -UR10 ;  /* 0x8000000a13137c36 */ /* 0x010fe20008000000 */
[----:B------:R-:W-:Y:S01]  /*03d0*/  IABS R22, R22 ;  /* 0x0000001600167213 */ /* 0x000fe20000000000 */
[----:B------:R-:W-:Y:S01]  /*03e0*/  VIADD R21, R5, 0x1 ;  /* 0x0000000105157836 */ /* 0x000fe20000000000 */
[----:B------:R-:W-:Y:S01]  /*03f0*/  ISETP.GT.U32.AND P1, PT, R20, UR11, PT ;  /* 0x0000000b14007c0c */ /* 0x000fe2000bf24070 */
[----:B-----5:R-:W-:Y:S02]  /*0400*/  VIADD R18, R18, -UR10 ;  /* 0x8000000a12127c36 */ /* 0x020fe40008000000 */
[----:B------:R-:W-:Y:S02]  /*0410*/  IMAD.MOV.U32 R20, RZ, RZ, R22 ;  /* 0x000000ffff147224 */ /* 0x000fe400078e0016 */
[----:B------:R-:W-:Y:S01]  /*0420*/  VIADD R17, R17, -UR10 ;  /* 0x8000000a11117c36 */ /* 0x000fe20008000000 */
[----:B------:R-:W-:-:S02]  /*0430*/  IABS R18, R18 ;  /* 0x0000001200127213 */ /* 0x000fc40000000000 */
[----:B------:R-:W-:Y:S01]  /*0440*/  @P0 IADD3 R21, PT, PT, R5, RZ, RZ ;  /* 0x000000ff05150210 */ /* 0x000fe20007ffe0ff */
[----:B------:R-:W-:Y:S01]  /*0450*/  VIADD R16, R16, -UR10 ;  /* 0x8000000a10107c36 */ /* 0x000fe20008000000 */
[----:B------:R-:W-:Y:S02]  /*0460*/  ISETP.GT.U32.AND P0, PT, R20, UR11, PT ;  /* 0x0000000b14007c0c */ /* 0x000fe4000bf04070 */
[----:B------:R-:W-:Y:S01]  /*0470*/  IABS R5, R19 ;  /* 0x0000001300057213 */ /* 0x000fe20000000000 */
[----:B------:R-:W-:Y:S01]  /*0480*/  VIADD R19, R21, 0x1 ;  /* 0x0000000115137836 */ /* 0x000fe20000000000 */
[----:B------:R-:W-:Y:S01]  /*0490*/  IABS R16, R16 ;  /* 0x0000001000107213 */ /* 0x000fe20000000000 */
[----:B------:R-:W-:Y:S01]  /*04a0*/  @P1 IMAD.MOV R19, RZ, RZ, R21 ;  /* 0x000000ffff131224 */ /* 0x000fe200078e0215 */
[----:B------:R-:W-:Y:S01]  /*04b0*/  ISETP.GT.U32.AND P1, PT, R5, UR11, PT ;  /* 0x0000000b05007c0c */ /* 0x000fe2000bf24070 */
[----:B------:R-:W-:Y:S02]  /*04c0*/  IMAD.MOV.U32 R5, RZ, RZ, R18 ;  /* 0x000000ffff057224 */ /* 0x000fe400078e0012 */
[----:B------:R-:W-:-:S02]  /*04d0*/  VIADD R20, R19, 0x1 ;  /* 0x0000000113147836 */ /* 0x000fc40000000000 */
[----:B------:R-:W-:Y:S01]  /*04e0*/  VIADD R15, R15, -UR10 ;  /* 0x8000000a0f0f7c36 */ /* 0x000fe20008000000 */
[----:B------:R-:W-:Y:S01]  /*04f0*/  IADD3 R14, PT, PT, R14, -UR10, RZ ;  /* 0x8000000a0e0e7c10 */ /* 0x000fe2000fffe0ff */
[----:B------:R-:W-:Y:S01]  /*0500*/  @P0 IMAD.MOV R20, RZ, RZ, R19 ;  /* 0x000000ffff140224 */ /* 0x000fe200078e0213 */
[----:B------:R-:W-:Y:S01]  /*0510*/  ISETP.GT.U32.AND P0, PT, R5, UR11, PT ;  /* 0x0000000b05007c0c */ /* 0x000fe2000bf04070 */
[----:B------:R-:W-:Y:S01]  /*0520*/  VIADD R13, R13, -UR10 ;  /* 0x8000000a0d0d7c36 */ /* 0x000fe20008000000 */
[----:B------:R-:W-:Y:S01]  /*0530*/  IABS R5, R17 ;  /* 0x0000001100057213 */ /* 0x000fe20000000000 */
[C---:B------:R-:W-:Y:S02]  /*0540*/  VIADD R17, R20.reuse, 0x1 ;  /* 0x0000000114117836 */ /* 0x040fe40000000000 */
[----:B------:R-:W-:Y:S01]  /*0550*/  @P1 IADD3 R17, PT, PT, R20, RZ, RZ ;  /* 0x000000ff14111210 */ /* 0x000fe20007ffe0ff */
[----:B------:R-:W-:Y:S01]  /*0560*/  VIADD R11, R11, -UR10 ;  /* 0x8000000a0b0b7c36 */ /* 0x000fe20008000000 */
[----:B------:R-:W-:Y:S01]  /*0570*/  ISETP.GT.U32.AND P1, PT, R5, UR11, PT ;  /* 0x0000000b05007c0c */ /* 0x000fe2000bf24070 */
[----:B------:R-:W-:Y:S01]  /*0580*/  IMAD.MOV.U32 R5, RZ, RZ, R16 ;  /* 0x000000ffff057224 */ /* 0x000fe200078e0010 */
[----:B------:R-:W-:Y:S01]  /*0590*/  IABS R13, R13 ;  /* 0x0000000d000d7213 */ /* 0x000fe20000000000 */
[----:B------:R-:W-:Y:S01]  /*05a0*/  VIADD R18, R17, 0x1 ;  /* 0x0000000111127836 */ /* 0x000fe20000000000 */
[----:B------:R-:W-:Y:S01]  /*05b0*/  IABS R11, R11 ;  /* 0x0000000b000b7213 */ /* 0x000fe20000000000 */
[----:B------:R-:W-:Y:S01]  /*05c0*/  VIADD R12, R12, -UR10 ;  /* 0x8000000a0c0c7c36 */ /* 0x000fe20008000000 */
[----:B------:R-:W-:Y:S01]  /*05d0*/  IADD3 R9, PT, PT, R9, -UR10, RZ ;  /* 0x8000000a09097c10 */ /* 0x000fe2000fffe0ff */
[----:B------:R-:W-:Y:S01]  /*05e0*/  @P0 IMAD.MOV R18, RZ, RZ, R17 ;  /* 0x000000ffff120224 */ /* 0x000fe200078e0211 */
[----:B------:R-:W-:Y:S01]  /*05f0*/  ISETP.GT.U32.AND P0, PT, R5, UR11, PT ;  /* 0x0000000b05007c0c */ /* 0x000fe2000bf04070 */
[----:B------:R-:W-:Y:S01]  /*0600*/  VIADD R10, R10, -UR10 ;  /* 0x8000000a0a0a7c36 */ /* 0x000fe20008000000 */
[----:B------:R-:W-:Y:S01]  /*0610*/  IABS R5, R15 ;  /* 0x0000000f00057213 */ /* 0x000fe20000000000 */
[----:B------:R-:W-:Y:S01]  /*0620*/  VIADD R15, R18, 0x1 ;  /* 0x00000001120f7836 */ /* 0x000fe20000000000 */
[----:B------:R-:W-:Y:S01]  /*0630*/  IABS R9, R9 ;  /* 0x0000000900097213 */ /* 0x000fe20000000000 */
[----:B------:R-:W-:Y:S01]  /*0640*/  @P1 IMAD.MOV R15, RZ, RZ, R18 ;  /* 0x000000ffff0f1224 */ /* 0x000fe200078e0212 */
[----:B------:R-:W-:Y:S01]  /*0650*/  ISETP.GT.U32.AND P1, PT, R5, UR11, PT ;  /* 0x0000000b05007c0c */ /* 0x000fe2000bf24070 */
[----:B------:R-:W-:-:S02]  /*0660*/  IMAD.MOV.U32 R5, RZ, RZ, R13 ;  /* 0x000000ffff057224 */ /* 0x000fc400078e000d */
[----:B------:R-:W-:Y:S02]  /*0670*/  VIADD R16, R15, 0x1 ;  /* 0x000000010f107836 */ /* 0x000fe40000000000 */
[----:B------:R-:W-:Y:S02]  /*0680*/  VIADD R6, R6, -UR10 ;  /* 0x8000000a06067c36 */ /* 0x000fe40008000000 */
        /* <DEDUP_REMOVED lines=9> */
[----:B------:R-:W-:-:S04]  /*0720*/  VIADD R14, R13, 0x1 ;  /* 0x000000010d0e7836 */ /* 0x000fc80000000000 */
[----:B------:R-:W-:Y:S01]  /*0730*/  @P0 IMAD.MOV R14, RZ, RZ, R13 ;  /* 0x000000ffff0e0224 */ /* 0x000fe200078e020d */
[----:B------:R-:W-:Y:S02]  /*0740*/  ISETP.GT.U32.AND P0, PT, R5, UR11, PT ;  /* 0x0000000b05007c0c */ /* 0x000fe4000bf04070 */
[----:B------:R-:W-:Y:S01]  /*0750*/  IABS R5, R12 ;  /* 0x0000000c00057213 */ /* 0x000fe20000000000 */
[----:B------:R-:W-:Y:S02]  /*0760*/  VIADD R11, R14, 0x1 ;  /* 0x000000010e0b7836 */ /* 0x000fe40000000000 */
[----:B------:R-:W-:Y:S01]  /*0770*/  @P1 IMAD.MOV R11, RZ, RZ, R14 ;  /* 0x000000ffff0b1224 */ /* 0x000fe200078e020e */
[----:B------:R-:W-:Y:S01]  /*0780*/  ISETP.GT.U32.AND P1, PT, R5, UR11, PT ;  /* 0x0000000b05007c0c */ /* 0x000fe2000bf24070 */
[----:B------:R-:W-:Y:S02]  /*0790*/  IMAD.MOV.U32 R5, RZ, RZ, R9 ;  /* 0x000000ffff057224 */ /* 0x000fe400078e0009 */
[----:B------:R-:W-:-:S04]  /*07a0*/  VIADD R12, R11, 0x1 ;  /* 0x000000010b0c7836 */ /* 0x000fc80000000000 */
[----:B------:R-:W-:Y:S01]  /*07b0*/  @P0 IMAD.MOV R12, RZ, RZ, R11 ;  /* 0x000000ffff0c0224 */ /* 0x000fe200078e020b */
[----:B------:R-:W-:Y:S02]  /*07c0*/  ISETP.GT.U32.AND P0, PT, R5, UR11, PT ;  /* 0x0000000b05007c0c */ /* 0x000fe4000bf04070 */
[----:B------:R-:W-:Y:S01]  /*07d0*/  IABS R5, R10 ;  /* 0x0000000a00057213 */ /* 0x000fe20000000000 */
[----:B------:R-:W-:Y:S02]  /*07e0*/  VIADD R9, R12, 0x1 ;  /* 0x000000010c097836 */ /* 0x000fe40000000000 */
[----:B------:R-:W-:Y:S01]  /*07f0*/  @P1 IMAD.MOV R9, RZ, RZ, R12 ;  /* 0x000000ffff091224 */ /* 0x000fe200078e020c */
[----:B------:R-:W-:Y:S02]  /*0800*/  ISETP.GT.U32.AND P1, PT, R5, UR11, PT ;  /* 0x0000000b05007c0c */ /* 0x000fe4000bf24070 */
[----:B------:R-:W-:Y:S01]  /*0810*/  MOV R5, R6 ;  /* 0x0000000600057202 */ /* 0x000fe20000000f00 */
[----:B------:R-:W-:-:S04]  /*0820*/  VIADD R10, R9, 0x1 ;  /* 0x00000001090a7836 */ /* 0x000fc80000000000 */
[----:B------:R-:W-:Y:S01]  /*0830*/  @P0 IMAD.MOV R10, RZ, RZ, R9 ;  /* 0x000000ffff0a0224 */ /* 0x000fe200078e0209 */
[----:B------:R-:W-:Y:S02]  /*0840*/  ISETP.GT.U32.AND P0, PT, R5, UR11, PT ;  /* 0x0000000b05007c0c */ /* 0x000fe4000bf04070 */
[----:B------:R-:W-:Y:S01]  /*0850*/  IABS R5, R8 ;  /* 0x0000000800057213 */ /* 0x000fe20000000000 */
[----:B------:R-:W-:Y:S02]  /*0860*/  VIADD R6, R10, 0x1 ;  /* 0x000000010a067836 */ /* 0x000fe40000000000 */
[----:B------:R-:W-:Y:S01]  /*0870*/  @P1 IMAD.MOV R6, RZ, RZ, R10 ;  /* 0x000000ffff061224 */ /* 0x000fe200078e020a */
[----:B------:R-:W-:-:S03]  /*0880*/  ISETP.GT.U32.AND P1, PT, R5, UR11, PT ;  /* 0x0000000b05007c0c */ /* 0x000fc6000bf24070 */
[----:B------:R-:W-:-:S04]  /*0890*/  VIADD R8, R6, 0x1 ;  /* 0x0000000106087836 */ /* 0x000fc80000000000 */
[----:B------:R-:W-:Y:S01]  /*08a0*/  @P0 IMAD.MOV R8, RZ, RZ, R6 ;  /* 0x000000ffff080224 */ /* 0x000fe200078e0206 */
[----:B------:R-:W-:-:S03]  /*08b0*/  IADD3 R2, P0, PT, R2, 0x10, RZ ;  /* 0x0000001002027810 */ /* 0x000fc60007f1e0ff */
[----:B------:R-:W-:Y:S02]  /*08c0*/  VIADD R5, R8, 0x1 ;  /* 0x0000000108057836 */ /* 0x000fe40000000000 */
[----:B------:R-:W-:Y:S02]  /*08d0*/  IMAD.X R3, RZ, RZ, R3, P0 ;  /* 0x000000ffff037224 */ /* 0x000fe400000e0603 */
[----:B------:R-:W-:Y:S01]  /*08e0*/  @P1 IMAD.MOV R5, RZ, RZ, R8 ;  /* 0x000000ffff051224 */ /* 0x000fe200078e0208 */
[----:B------:R-:W-:Y:S06]  /*08f0*/  BRA.U UP1, `(.L_x_29) ;  /* 0xfffffff901507547 */ /* 0x000fec000b83ffff */
.L_x_28:
[----:B------:R-:W-:Y:S05]  /*0900*/  BRA.U !UP0, `(.L_x_27) ;  /* 0x0000000508bc7547 */ /* 0x000fea000b800000 */
[----:B------:R-:W-:Y:S02]  /*0910*/  UISETP.GE.U32.AND UP0, UPT, UR5, 0x8, UPT ;  /* 0x000000080500788c */ /* 0x000fe4000bf06070 */
[----:B------:R-:W-:-:S04]  /*0920*/  ULOP3.LUT UR6, UR7, 0x7, URZ, 0xc0, !UPT ;  /* 0x0000000707067892 */ /* 0x000fc8000f8ec0ff */
[----:B------:R-:W-:-:S03]  /*0930*/  UISETP.NE.AND UP1, UPT, UR6, URZ, UPT ;  /* 0x000000ff0600728c */ /* 0x000fc6000bf25270 */
[----:B------:R-:W-:Y:S08]  /*0940*/  BRA.U !UP0, `(.L_x_30) ;  /* 0x0000000108d87547 */ /* 0x000ff0000b800000 */
[----:B------:R-:W2:Y:S02]  /*0950*/  LDC.64 R8, c[0x0][0x380] ;  /* 0x0000e000ff087b82 */ /* 0x000ea40000000a00 */
[----:B--2---:R-:W-:-:S04]  /*0960*/  IADD3 R8, P0, P1, R7, UR4, R8 ;  /* 0x0000000407087c10 */ /* 0x004fc8000f91e008 */
[----:B------:R-:W-:-:S05]  /*0970*/  IADD3.X R9, PT, PT, R0, R9, RZ, P0, P1 ;  /* 0x0000000900097210 */ /* 0x000fca00007e24ff */
[----:B------:R-:W0:Y:S04]  /*0980*/  LDG.E.U8.CONSTANT R10, desc[UR8][R8.64] ;  /* 0x00000008080a7981 */ /* 0x000e28000c1e9100 */
[----:B------:R-:W2:Y:S04]  /*0990*/  LDG.E.U8.CONSTANT R11, desc[UR8][R8.64+0x1] ;  /* 0x00000108080b7981 */ /* 0x000ea8000c1e9100 */
[----:B------:R-:W3:Y:S04]  /*09a0*/  LDG.E.U8.CONSTANT R12, desc[UR8][R8.64+0x2] ;  /* 0x00000208080c7981 */ /* 0x000ee8000c1e9100 */
[----:B------:R-:W4:Y:S04]  /*09b0*/  LDG.E.U8.CONSTANT R13, desc[UR8][R8.64+0x3] ;  /* 0x00000308080d7981 */ /* 0x000f28000c1e9100 */
[----:B------:R-:W5:Y:S04]  /*09c0*/  LDG.E.U8.CONSTANT R14, desc[UR8][R8.64+0x4] ;  /* 0x00000408080e7981 */ /* 0x000f68000c1e9100 */
[----:B------:R-:W5:Y:S04]  /*09d0*/  LDG.E.U8.CONSTANT R6, desc[UR8][R8.64+0x5] ;  /* 0x0000050808067981 */ /* 0x000f68000c1e9100 */
[----:B------:R-:W5:Y:S04]  /*09e0*/  LDG.E.U8.CONSTANT R3, desc[UR8][R8.64+0x6] ;  /* 0x0000060808037981 */ /* 0x000f68000c1e9100 */
[----:B------:R1:W5:Y:S01]  /*09f0*/  LDG.E.U8.CONSTANT R2, desc[UR8][R8.64+0x7] ;  /* 0x0000070808027981 */ /* 0x000362000c1e9100 */
[----:B------:R-:W-:Y:S01]  /*0a00*/  UIADD3 UR4, UPT, UPT, UR4, 0x8, URZ ;  /* 0x0000000804047890 */ /* 0x000fe2000fffe0ff */
[----:B-1----:R-:W-:Y:S01]  /*0a10*/  VIADD R9, R5, 0x1 ;  /* 0x0000000105097836 */ /* 0x002fe20000000000 */
[----:B0-----:R-:W-:-:S04]  /*0a20*/  IADD3 R10, PT, PT, R10, -UR10, RZ ;  /* 0x8000000a0a0a7c10 */ /* 0x001fc8000fffe0ff */
[----:B------:R-:W-:Y:S01]  /*0a30*/  IABS R10, R10 ;  /* 0x0000000a000a7213 */ /* 0x000fe20000000000 */
[----:B--2---:R-:W-:Y:S02]  /*0a40*/  VIADD R11, R11, -UR10 ;  /* 0x8000000a0b0b7c36 */ /* 0x004fe40008000000 */
[----:B---3--:R-:W-:Y:S01]  /*0a50*/  VIADD R12, R12, -UR10 ;  /* 0x8000000a0c0c7c36 */ /* 0x008fe20008000000 */
[----:B------:R-:W-:Y:S02]  /*0a60*/  ISETP.GT.U32.AND P0, PT, R10, UR11, PT ;  /* 0x0000000b0a007c0c */ /* 0x000fe4000bf04070 */
[----:B------:R-:W-:Y:S01]  /*0a70*/  IABS R10, R11 ;  /* 0x0000000b000a7213 */ /* 0x000fe20000000000 */
[----:B----4-:R-:W-:Y:S01]  /*0a80*/  VIADD R13, R13, -UR10 ;  /* 0x8000000a0d0d7c36 */ /* 0x010fe20008000000 */
[----:B------:R-:W-:Y:S02]  /*0a90*/  IABS R12, R12 ;  /* 0x0000000c000c7213 */ /* 0x000fe40000000000 */
[----:B------:R-:W-:Y:S01]  /*0aa0*/  ISETP.GT.U32.AND P1, PT, R10, UR11, PT ;  /* 0x0000000b0a007c0c */ /* 0x000fe2000bf24070 */
[----:B-----5:R-:W-:-:S02]  /*0ab0*/  VIADD R14, R14, -UR10 ;  /* 0x8000000a0e0e7c36 */ /* 0x020fc40008000000 */
[----:B------:R-:W-:Y:S02]  /*0ac0*/  IMAD.MOV.U32 R8, RZ, RZ, R12 ;  /* 0x000000ffff087224 */ /* 0x000fe400078e000c */
[----:B------:R-:W-:Y:S01]  /*0ad0*/  VIADD R6, R6, -UR10 ;  /* 0x8000000a06067c36 */ /* 0x000fe20008000000 */
[----:B------:R-:W-:Y:S01]  /*0ae0*/  IABS R14, R14 ;  /* 0x0000000e000e7213 */ /* 0x000fe20000000000 */
[----:B------:R-:W-:Y:S01]  /*0af0*/  @P0 IMAD.MOV R9, RZ, RZ, R5 ;  /* 0x000000ffff090224 */ /* 0x000fe200078e0205 */
[----:B------:R-:W-:Y:S01]  /*0b00*/  ISETP.GT.U32.AND P0, PT, R8, UR11, PT ;  /* 0x0000000b08007c0c */ /* 0x000fe2000bf04070 */
[----:B------:R-:W-:Y:S01]  /*0b10*/  VIADD R3, R3, -UR10 ;  /* 0x8000000a03037c36 */ /* 0x000fe20008000000 */
[----:B------:R-:W-:Y:S01]  /*0b20*/  IABS R5, R13 ;  /* 0x0000000d00057213 */ /* 0x000fe20000000000 */
[----:B------:R-:W-:Y:S02]  /*0b30*/  VIADD R8, R9, 0x1 ;  /* 0x0000000109087836 */ /* 0x000fe40000000000 */
[----:B------:R-:W-:Y:S01]  /*0b40*/  @P1 IMAD.MOV R8, RZ, RZ, R9 ;  /* 0x000000ffff081224 */ /* 0x000fe200078e0209 */
[----:B------:R-:W-:Y:S01]  /*0b50*/  ISETP.GT.U32.AND P1, PT, R5, UR11, PT ;  /* 0x0000000b05007c0c */ /* 0x000fe2000bf24070 */
[----:B------:R-:W-:Y:S01]  /*0b60*/  IMAD.MOV.U32 R5, RZ, RZ, R14 ;  /* 0x000000ffff057224 */ /* 0x000fe200078e000e */
[----:B------:R-:W-:Y:S01]  /*0b70*/  IABS R3, R3 ;  /* 0x0000000300037213 */ /* 0x000fe20000000000 */
[----:B------:R-:W-:Y:S01]  /*0b80*/  VIADD R2, R2, -UR10 ;  /* 0x8000000a02027c36 */ /* 0x000fe20008000000 */
[----:B------:R-:W-:-:S03]  /*0b90*/  IADD3 R9, PT, PT, R8, 0x1, RZ ;  /* 0x0000000108097810 */ /* 0x000fc60007ffe0ff */
[----:B------:R-:W-:Y:S01]  /*0ba0*/  @P0 IMAD.MOV R9, RZ, RZ, R8 ;  /* 0x000000ffff090224 */ /* 0x000fe200078e0208 */
[----:B------:R-:W-:Y:S02]  /*0bb0*/  ISETP.GT.U32.AND P0, PT, R5, UR11, PT ;  /* 0x0000000b05007c0c */ /* 0x000fe4000bf04070 */
[----:B------:R-:W-:Y:S01]  /*0bc0*/  IABS R5, R6 ;  /* 0x0000000600057213 */ /* 0x000fe20000000000 */
[----:B------:R-:W-:Y:S01]  /*0bd0*/  VIADD R6, R9, 0x1 ;  /* 0x0000000109067836 */ /* 0x000fe20000000000 */
[----:B------:R-:W-:Y:S01]  /*0be0*/  IABS R2, R2 ;  /* 0x0000000200027213 */ /* 0x000fe20000000000 */
[----:B------:R-:W-:Y:S01]  /*0bf0*/  @P1 IMAD.MOV R6, RZ, RZ, R9 ;  /* 0x000000ffff061224 */ /* 0x000fe200078e0209 */
[----:B------:R-:W-:-:S03]  /*0c00*/  ISETP.GT.U32.AND P1, PT, R5, UR11, PT ;  /* 0x0000000b05007c0c */ /* 0x000fc6000bf24070 */
[----:B------:R-:W-:-:S04]  /*0c10*/  VIADD R5, R6, 0x1 ;  /* 0x0000000106057836 */ /* 0x000fc80000000000 */
[----:B------:R-:W-:Y:S01]  /*0c20*/  @P0 IMAD.MOV R5, RZ, RZ, R6 ;  /* 0x000000ffff050224 */ /* 0x000fe200078e0206 */
[----:B------:R-:W-:-:S04]  /*0c30*/  ISETP.GT.U32.AND P0, PT, R3, UR11, PT ;  /* 0x0000000b03007c0c */ /* 0x000fc8000bf04070 */
[----:B------:R-:W-:Y:S01]  /*0c40*/  IADD3 R3, PT, PT, R5, 0x1, RZ ;  /* 0x0000000105037810 */ /* 0x000fe20007ffe0ff */
[----:B------:R-:W-:Y:S01]  /*0c50*/  @P1 IMAD.MOV R3, RZ, RZ, R5 ;  /* 0x000000ffff031224 */ /* 0x000fe200078e0205 */
[----:B------:R-:W-:-:S03]  /*0c60*/  ISETP.GT.U32.AND P1, PT, R2, UR11, PT ;  /* 0x0000000b02007c0c */ /* 0x000fc6000bf24070 */
[----:B------:R-:W-:-:S04]  /*0c70*/  VIADD R2, R3, 0x1 ;  /* 0x0000000103027836 */ /* 0x000fc80000000000 */
[----:B------:R-:W-:-:S04]  /*0c80*/  @P0 IMAD.MOV R2, RZ, RZ, R3 ;  /* 0x000000ffff020224 */ /* 0x000fc800078e0203 */
[----:B------:R-:W-:Y:S02]  /*0c90*/  VIADD R5, R2, 0x1 ;  /* 0x0000000102057836 */ /* 0x000fe40000000000 */
[----:B------:R-:W-:-:S07]  /*0ca0*/  @P1 IMAD.MOV R5, RZ, RZ, R2 ;  /* 0x000000ffff051224 */ /* 0x000fce00078e0202 */
.L_x_30:
        /* <DEDUP_REMOVED lines=11> */
[----:B------:R4:W5:Y:S01]  /*0d60*/  LDG.E.U8.CONSTANT R10, desc[UR8][R2.64+0x3] ;  /* 0x00000308020a7981 */ /* 0x000962000c1e9100 */
[----:B------:R-:W-:Y:S01]  /*0d70*/  UIADD3 UR4, UPT, UPT, UR4, 0x4, URZ ;  /* 0x0000000404047890 */ /* 0x000fe2000fffe0ff */
[----:B----4-:R-:W-:-:S02]  /*0d80*/  VIADD R3, R5, 0x1 ;  /* 0x0000000105037836 */ /* 0x010fc40000000000 */
[----:B0-----:R-:W-:Y:S02]  /*0d90*/  VIADD R6, R6, -UR10 ;  /* 0x8000000a06067c36 */ /* 0x001fe40008000000 */
[----:B--2---:R-:W-:-:S03]  /*0da0*/  VIADD R8, R8, -UR10 ;  /* 0x8000000a08087c36 */ /* 0x004fc60008000000 */
[----:B------:R-:W-:Y:S01]  /*0db0*/  IABS R6, R6 ;  /* 0x0000000600067213 */ /* 0x000fe20000000000 */
[----:B---3--:R-:W-:-:S03]  /*0dc0*/  VIADD R9, R9, -UR10 ;  /* 0x8000000a09097c36 */ /* 0x008fc60008000000 */
[----:B-1----:R-:W-:Y:S02]  /*0dd0*/  ISETP.GT.U32.AND P0, PT, R6, UR11, PT ;  /* 0x0000000b06007c0c */ /* 0x002fe4000bf04070 */
[----:B------:R-:W-:Y:S01]  /*0de0*/  IABS R6, R8 ;  /* 0x0000000800067213 */ /* 0x000fe20000000000 */
[----:B-----5:R-:W-:Y:S01]  /*0df0*/  VIADD R10, R10, -UR10 ;  /* 0x8000000a0a0a7c36 */ /* 0x020fe20008000000 */
[----:B------:R-:W-:Y:S02]  /*0e00*/  IABS R9, R9 ;  /* 0x0000000900097213 */ /* 0x000fe40000000000 */
[----:B------:R-:W-:Y:S02]  /*0e10*/  ISETP.GT.U32.AND P1, PT, R6, UR11, PT ;  /* 0x0000000b06007c0c */ /* 0x000fe4000bf24070 */
[----:B------:R-:W-:-:S05]  /*0e20*/  MOV R2, R9 ;  /* 0x0000000900027202 */ /* 0x000fca0000000f00 */
[----:B------:R-:W-:Y:S01]  /*0e30*/  @P0 IMAD.MOV R3, RZ, RZ, R5 ;  /* 0x000000ffff030224 */ /* 0x000fe200078e0205 */
[----:B------:R-:W-:Y:S02]  /*0e40*/  ISETP.GT.U32.AND P0, PT, R2, UR11, PT ;  /* 0x0000000b02007c0c */ /* 0x000fe4000bf04070 */
[----:B------:R-:W-:Y:S01]  /*0e50*/  IABS R2, R10 ;  /* 0x0000000a00027213 */ /* 0x000fe20000000000 */
[----:B------:R-:W-:Y:S02]  /*0e60*/  VIADD R5, R3, 0x1 ;  /* 0x0000000103057836 */ /* 0x000fe40000000000 */
[----:B------:R-:W-:Y:S01]  /*0e70*/  @P1 IMAD.MOV R5, RZ, RZ, R3 ;  /* 0x000000ffff051224 */ /* 0x000fe200078e0203 */
[----:B------:R-:W-:-:S03]  /*0e80*/  ISETP.GT.U32.AND P1, PT, R2, UR11, PT ;  /* 0x0000000b02007c0c */ /* 0x000fc6000bf24070 */
[----:B------:R-:W-:-:S04]  /*0e90*/  VIADD R2, R5, 0x1 ;  /* 0x0000000105027836 */ /* 0x000fc80000000000 */
[----:B------:R-:W-:-:S04]  /*0ea0*/  @P0 IMAD.MOV R2, RZ, RZ, R5 ;  /* 0x000000ffff020224 */ /* 0x000fc800078e0205 */
[----:B------:R-:W-:Y:S02]  /*0eb0*/  VIADD R5, R2, 0x1 ;  /* 0x0000000102057836 */ /* 0x000fe40000000000 */
[----:B------:R-:W-:-:S07]  /*0ec0*/  @P1 IMAD.MOV R5, RZ, RZ, R2 ;  /* 0x000000ffff051224 */ /* 0x000fce00078e0202 */
.L_x_31:
[----:B------:R-:W-:Y:S05]  /*0ed0*/  BRA.U !UP1, `(.L_x_27) ;  /* 0x0000000109487547 */ /* 0x000fea000b800000 */
[----:B------:R-:W2:Y:S01]  /*0ee0*/  LDC.64 R2, c[0x0][0x380] ;  /* 0x0000e000ff027b82 */ /* 0x000ea20000000a00 */
[----:B------:R-:W-:Y:S01]  /*0ef0*/  UIADD3 UR5, UPT, UPT, -UR5, URZ, URZ ;  /* 0x000000ff05057290 */ /* 0x000fe2000fffe1ff */
[----:B--2---:R-:W-:-:S04]  /*0f00*/  IADD3 R7, P0, P1, R7, UR4, R2 ;  /* 0x0000000407077c10 */ /* 0x004fc8000f91e002 */
[----:B------:R-:W-:-:S09]  /*0f10*/  IADD3.X R6, PT, PT, R0, R3, RZ, P0, P1 ;  /* 0x0000000300067210 */ /* 0x000fd200007e24ff */
.L_x_32:
[----:B------:R-:W-:Y:S01]  /*0f20*/  IMAD.MOV.U32 R2, RZ, RZ, R7 ;  /* 0x000000ffff027224 */ /* 0x000fe200078e0007 */
[----:B------:R-:W-:-:S05]  /*0f30*/  MOV R3, R6 ;  /* 0x0000000600037202 */ /* 0x000fca0000000f00 */
[----:B------:R-:W0:Y:S01]  /*0f40*/  LDG.E.U8.CONSTANT R0, desc[UR8][R2.64] ;  /* 0x0000000802007981 */ /* 0x000e22000c1e9100 */
[----:B------:R-:W-:Y:S01]  /*0f50*/  UIADD3 UR5, UPT, UPT, UR5, 0x1, URZ ;  /* 0x0000000105057890 */ /* 0x000fe2000fffe0ff */
[----:B------:R-:W-:-:S03]  /*0f60*/  IADD3 R7, P1, PT, R7, 0x1, RZ ;  /* 0x0000000107077810 */ /* 0x000fc60007f3e0ff */
[----:B------:R-:W-:Y:S02]  /*0f70*/  UISETP.NE.AND UP0, UPT, UR5, URZ, UPT ;  /* 0x000000ff0500728c */ /* 0x000fe4000bf05270 */
[----:B------:R-:W-:Y:S02]  /*0f80*/  IMAD.X R6, RZ, RZ, R6, P1 ;  /* 0x000000ffff067224 */ /* 0x000fe400008e0606 */
[----:B0-----:R-:W-:-:S05]  /*0f90*/  VIADD R0, R0, -UR10 ;  /* 0x8000000a00007c36 */ /* 0x001fca0008000000 */
[----:B------:R-:W-:-:S04]  /*0fa0*/  IABS R0, R0 ;  /* 0x0000000000007213 */ /* 0x000fc80000000000 */
[----:B-1----:R-:W-:Y:S01]  /*0fb0*/  ISETP.GT.U32.AND P0, PT, R0, UR11, PT ;  /* 0x0000000b00007c0c */ /* 0x002fe2000bf04070 */
[----:B------:R-:W-:-:S12]  /*0fc0*/  VIADD R0, R5, 0x1 ;  /* 0x0000000105007836 */ /* 0x000fd80000000000 */
[----:B------:R-:W-:-:S04]  /*0fd0*/  @P0 IMAD.MOV R0, RZ, RZ, R5 ;  /* 0x000000ffff000224 */ /* 0x000fc800078e0205 */
[----:B------:R-:W-:Y:S01]  /*0fe0*/  IMAD.MOV.U32 R5, RZ, RZ, R0 ;  /* 0x000000ffff057224 */ /* 0x000fe200078e0000 */
[----:B------:R-:W-:Y:S06]  /*0ff0*/  BRA.U UP0, `(.L_x_32) ;  /* 0xfffffffd00c87547 */ /* 0x000fec000b83ffff */
.L_x_27:
[----:B------:R-:W-:Y:S01]  /*1000*/  I2FP.F32.S32 R3, UR7 ;  /* 0x0000000700037c45 */ /* 0x000fe20008201400 */
[----:B------:R-:W-:Y:S01]  /*1010*/  BSSY.RECONVERGENT B0, `(.L_x_33) ;  /* 0x000000d000007945 */ /* 0x000fe20003800200 */
[----:B------:R-:W-:Y:S02]  /*1020*/  I2FP.F32.U32 R0, R5 ;  /* 0x0000000500007245 */ /* 0x000fe40000201000 */
[----:B------:R-:W2:Y:S08]  /*1030*/  MUFU.RCP R2, R3 ;  /* 0x0000000300027308 */ /* 0x000eb00000001000 */
[----:B------:R-:W3:Y:S01]  /*1040*/  FCHK P0, R0, R3 ;  /* 0x0000000300007302 */ /* 0x000ee20000000000 */
[----:B--2---:R-:W-:-:S04]  /*1050*/  FFMA R7, -R3, R2, 1 ;  /* 0x3f80000003077423 */ /* 0x004fc80000000102 */
[----:B------:R-:W-:-:S04]  /*1060*/  FFMA R7, R2, R7, R2 ;  /* 0x0000000702077223 */ /* 0x000fc80000000002 */
[----:B------:R-:W-:-:S04]  /*1070*/  FFMA R2, R0, R7, RZ ;  /* 0x0000000700027223 */ /* 0x000fc800000000ff */
[----:B------:R-:W-:-:S04]  /*1080*/  FFMA R6, -R3, R2, R0 ;  /* 0x0000000203067223 */ /* 0x000fc80000000100 */
[----:B------:R-:W-:Y:S01]  /*1090*/  FFMA R9, R7, R6, R2 ;  /* 0x0000000607097223 */ /* 0x000fe20000000002 */
[----:B---3--:R-:W-:Y:S06]  /*10a0*/  @!P0 BRA `(.L_x_34) ;  /* 0x00000000000c8947 */ /* 0x008fec0003800000 */
[----:B------:R-:W-:-:S07]  /*10b0*/  MOV R2, 0x10d0 ;  /* 0x000010d000027802 */ /* 0x000fce0000000f00 */
[----:B01----:R-:W-:Y:S05]  /*10c0*/  CALL.REL.NOINC `($__internal_1_$__cuda_sm3x_div_rn_noftz_f32_slowpath) ;  /* 0x0000000000707944 */ /* 0x003fea0003c00000 */
[----:B------:R-:W-:-:S07]  /*10d0*/  IMAD.MOV.U32 R9, RZ, RZ, R0 ;  /* 0x000000ffff097224 */ /* 0x000fce00078e0000 */
.L_x_34:
[----:B01----:R-:W-:Y:S05]  /*10e0*/  BSYNC.RECONVERGENT B0 ;  /* 0x0000000000007941 */ /* 0x003fea0003800200 */
.L_x_33:
[----:B------:R-:W0:Y:S02]  /*10f0*/  LDCU UR4, c[0x0][0x3a4] ;  /* 0x00007480ff0477ac */ /* 0x000e240008000800 */
[----:B0-----:R-:W-:-:S04]  /*1100*/  ISETP.GE.AND P0, PT, R5, UR4, PT ;  /* 0x0000000405007c0c */ /* 0x001fc8000bf06270 */
[----:B------:R-:W-:-:S13]  /*1110*/  FSETP.LEU.OR P0, PT, R9, 0.80000001192092895508, !P0 ;  /* 0x3f4ccccd0900780b */ /* 0x000fda000470b400 */
[----:B------:R-:W-:Y:S05]  /*1120*/  @P0 EXIT ;  /* 0x000000000000094d */ /* 0x000fea0003800000 */
[----:B------:R-:W0:Y:S01]  /*1130*/  S2R R5, SR_LANEID ;  /* 0x0000000000057919 */ /* 0x000e220000000000 */
[----:B------:R-:W-:Y:S01]  /*1140*/  VOTEU.ANY UR4, UPT, PT ;  /* 0x0000000000047886 */ /* 0x000fe200038e0100 */
[----:B------:R-:W1:Y:S01]  /*1150*/  LDC.64 R2, c[0x0][0x3c0] ;  /* 0x0000f000ff027b82 */ /* 0x000e620000000a00 */
[----:B------:R-:W0:Y:S08]  /*1160*/  FLO.U32 R0, UR4 ;  /* 0x0000000400007d00 */ /* 0x000e3000080e0000 */
[----:B------:R-:W1:Y:S01]  /*1170*/  POPC R7, UR4 ;  /* 0x0000000400077d09 */ /* 0x000e620008000000 */
[----:B0-----:R-:W-:-:S13]  /*1180*/  ISETP.EQ.U32.AND P0, PT, R0, R5, PT ;  /* 0x000000050000720c */ /* 0x001fda0003f02070 */
[----:B-1----:R-:W2:Y:S01]  /*1190*/  @P0 ATOMG.E.ADD.STRONG.GPU PT, R3, desc[UR8][R2.64], R7 ;  /* 0x80000007020309a8 */ /* 0x002ea200081ef108 */
[----:B------:R-:W0:Y:S02]  /*11a0*/  S2R R6, SR_LTMASK ;  /* 0x0000000000067919 */ /* 0x000e240000003900 */
[----:B0-----:R-:W-:Y:S01]  /*11b0*/  LOP3.LUT R6, R6, UR4, RZ, 0xc0, !PT ;  /* 0x0000000406067c12 */ /* 0x001fe2000f8ec0ff */
[----:B------:R-:W0:Y:S05]  /*11c0*/  LDCU UR4, c[0x0][0x3c8] ;  /* 0x00007900ff0477ac */ /* 0x000e2a0008000800 */
[----:B------:R-:W1:Y:S01]  /*11d0*/  POPC R6, R6 ;  /* 0x0000000600067309 */ /* 0x000e620000000000 */
[----:B--2---:R-:W1:Y:S02]  /*11e0*/  SHFL.IDX PT, R5, R3, R0, 0x1f ;  /* 0x00001f0003057589 */ /* 0x004e6400000e0000 */
[----:B-1----:R-:W-:-:S05]  /*11f0*/  IMAD.IADD R5, R5, 0x1, R6 ;  /* 0x0000000105057824 */ /* 0x002fca00078e0206 */
[----:B0-----:R-:W-:-:S13]  /*1200*/  ISETP.GE.AND P0, PT, R5, UR4, PT ;  /* 0x0000000405007c0c */ /* 0x001fda000bf06270 */
[----:B------:R-:W-:Y:S05]  /*1210*/  @P0 EXIT ;  /* 0x000000000000094d */ /* 0x000fea0003800000 */
[----:B------:R-:W0:Y:S08]  /*1220*/  LDC.64 R2, c[0x0][0x3b0] ;  /* 0x0000ec00ff027b82 */ /* 0x000e300000000a00 */
[----:B------:R-:W1:Y:S01]  /*1230*/  LDC.64 R6, c[0x0][0x3b8] ;  /* 0x0000ee00ff067b82 */ /* 0x000e620000000a00 */
[----:B0-----:R-:W-:-:S05]  /*1240*/  IMAD.WIDE R2, R5, 0x4, R2 ;  /* 0x0000000405027825 */ /* 0x001fca00078e0202 */
[----:B------:R-:W-:Y:S01]  /*1250*/  STG.E desc[UR8][R2.64], R4 ;  /* 0x0000000402007986 */ /* 0x000fe2000c101908 */
[----:B-1----:R-:W-:-:S05]  /*1260*/  IMAD.WIDE R6, R5, 0x4, R6 ;  /* 0x0000000405067825 */ /* 0x002fca00078e0206 */
[----:B------:R-:W-:Y:S01]  /*1270*/  STG.E desc[UR8][R6.64], R9 ;  /* 0x0000000906007986 */ /* 0x000fe2000c101908 */
[----:B------:R-:W-:Y:S05]  /*1280*/  EXIT ;  /* 0x000000000000794d */ /* 0x000fea0003800000 */
        .weak           $__internal_1_$__cuda_sm3x_div_rn_noftz_f32_slowpath
        .type           $__internal_1_$__cuda_sm3x_div_rn_noftz_f32_slowpath,@function
        .size           $__internal_1_$__cuda_sm3x_div_rn_noftz_f32_slowpath,(.L_x_120 - $__internal_1_$__cuda_sm3x_div_rn_noftz_f32_slowpath)
$__internal_1_$__cuda_sm3x_div_rn_noftz_f32_slowpath:
[--C-:B------:R-:W-:Y:S01]  /*1290*/  SHF.R.U32.HI R7, RZ, 0x17, R3.reuse ;  /* 0x00000017ff077819 */ /* 0x100fe20000011603 */
[----:B------:R-:W-:Y:S01]  /*12a0*/  BSSY.RECONVERGENT B1, `(.L_x_35) ;  /* 0x0000064000017945 */ /* 0x000fe20003800200 */
[--C-:B------:R-:W-:Y:S01]  /*12b0*/  SHF.R.U32.HI R6, RZ, 0x17, R0.reuse ;  /* 0x00000017ff067819 */ /* 0x100fe20000011600 */
[----:B------:R-:W-:Y:S01]  /*12c0*/  IMAD.MOV.U32 R9, RZ, RZ, R3 ;  /* 0x000000ffff097224 */ /* 0x000fe200078e0003 */
[----:B------:R-:W-:Y:S02]  /*12d0*/  LOP3.LUT R7, R7, 0xff, RZ, 0xc0, !PT ;  /* 0x000000ff07077812 */ /* 0x000fe400078ec0ff */
[----:B------:R-:W-:Y:S01]  /*12e0*/  LOP3.LUT R12, R6, 0xff, RZ, 0xc0, !PT ;  /* 0x000000ff060c7812 */ /* 0x000fe200078ec0ff */
[----:B------:R-:W-:Y:S02]  /*12f0*/  IMAD.MOV.U32 R6, RZ, RZ, R0 ;  /* 0x000000ffff067224 */ /* 0x000fe400078e0000 */
[----:B------:R-:W-:Y:S01]  /*1300*/  VIADD R10, R7, 0xffffffff ;  /* 0xffffffff070a7836 */ /* 0x000fe20000000000 */
[----:B------:R-:W-:-:S04]  /*1310*/  IADD3 R11, PT, PT, R12, -0x1, RZ ;  /* 0xffffffff0c0b7810 */ /* 0x000fc80007ffe0ff */
        /* <DEDUP_REMOVED lines=10> */
[C---:B------:R-:W-:Y:S02]  /*13c0*/  FSETP.NEU.FTZ.AND P2, PT, |R0|.reuse, +INF , PT ;  /* 0x7f8000000000780b */ /* 0x040fe40003f5d200 */
        /* <DEDUP_REMOVED lines=11> */
[----:B------:R-:W-:Y:S02]  /*1480*/  @P0 IMAD.MOV.U32 R8, RZ, RZ, RZ ;  /* 0x000000ffff080224 */ /* 0x000fe400078e00ff */
[----:B------:R-:W-:Y:S01]  /*1490*/  @!P0 FFMA R6, R0, 1.84467440737095516160e+19, RZ ;  /* 0x5f80000000068823 */ /* 0x000fe200000000ff */
[----:B------:R-:W-:Y:S02]  /*14a0*/  @!P0 IMAD.MOV.U32 R8, RZ, RZ, -0x40 ;  /* 0xffffffc0ff088424 */ /* 0x000fe400078e00ff */
[----:B------:R-:W-:Y:S02]  /*14b0*/  @!P1 FFMA R9, R3, 1.84467440737095516160e+19, RZ ;  /* 0x5f80000003099823 */ /* 0x000fe400000000ff */
[----:B------:R-:W-:-:S07]  /*14c0*/  @!P1 VIADD R8, R8, 0x40 ;  /* 0x0000004008089836 */ /* 0x000fce0000000000 */
.L_x_36:
[----:B------:R-:W-:Y:S01]  /*14d0*/  LEA R0, R7, 0xc0800000, 0x17 ;  /* 0xc080000007007811 */ /* 0x000fe200078eb8ff */
[----:B------:R-:W-:Y:S01]  /*14e0*/  VIADD R3, R12, 0xffffff81 ;  /* 0xffffff810c037836 */ /* 0x000fe20000000000 */
[----:B------:R-:W-:Y:S03]  /*14f0*/  BSSY.RECONVERGENT B2, `(.L_x_41) ;  /* 0x0000035000027945 */ /* 0x000fe60003800200 */
[----:B------:R-:W-:Y:S01]  /*1500*/  IMAD.IADD R9, R9, 0x1, -R0 ;  /* 0x0000000109097824 */ /* 0x000fe200078e0a00 */
[C---:B------:R-:W-:Y:S01]  /*1510*/  IADD3 R7, PT, PT, R3.reuse, 0x7f, -R7 ;  /* 0x0000007f03077810 */ /* 0x040fe20007ffe807 */
[----:B------:R-:W-:Y:S02]  /*1520*/  IMAD R0, R3, -0x800000, R6 ;  /* 0xff80000003007824 */ /* 0x000fe400078e0206 */
[----:B------:R-:W0:Y:S01]  /*1530*/  MUFU.RCP R10, R9 ;  /* 0x00000009000a7308 */ /* 0x000e220000001000 */
[----:B------:R-:W-:Y:S01]  /*1540*/  FADD.FTZ R11, -R9, -RZ ;  /* 0x800000ff090b7221 */ /* 0x000fe20000010100 */
[----:B------:R-:W-:-:S03]  /*1550*/  IADD3 R7, PT, PT, R7, R8, RZ ;  /* 0x0000000807077210 */ /* 0x000fc60007ffe0ff */
        /* <DEDUP_REMOVED lines=23> */
[----:B------:R-:W-:Y:S01]  /*16d0*/  ISETP.NE.AND P1, PT, R9, RZ, PT ;  /* 0x000000ff0900720c */ /* 0x000fe20003f25270 */
[----:B------:R-:W-:Y:S01]  /*16e0*/  IMAD.MOV R9, RZ, RZ, -R9 ;  /* 0x000000ffff097224 */ /* 0x000fe200078e0a09 */
[----:B------:R-:W-:Y:S01]  /*16f0*/  LOP3.LUT R7, R3, 0x7fffff, RZ, 0xc0, !PT ;  /* 0x007fffff03077812 */ /* 0x000fe200078ec0ff */
[CCC-:B------:R-:W-:Y:S01]  /*1700*/  FFMA.RP R3, R15.reuse, R11.reuse, R6.reuse ;  /* 0x0000000b0f037223 */ /* 0x1c0fe20000008006 */
[----:B------:R-:W-:Y:S02]  /*1710*/  FFMA.RM R6, R15, R11, R6 ;  /* 0x0000000b0f067223 */ /* 0x000fe40000004006 */
        /* <DEDUP_REMOVED lines=14> */
.L_x_43:
[----:B------:R-:W-:-:S04]  /*1800*/  LOP3.LUT R0, R0, 0x80000000, RZ, 0xc0, !PT ;  /* 0x8000000000007812 */ /* 0x000fc800078ec0ff */
[----:B------:R-:W-:Y:S01]  /*1810*/  LOP3.LUT R0, R0, 0x7f800000, RZ, 0xfc, !PT ;  /* 0x7f80000000007812 */ /* 0x000fe200078efcff */
[----:B------:R-:W-:Y:S06]  /*1820*/  BRA `(.L_x_44) ;  /* 0x0000000000047947 */ /* 0x000fec0003800000 */
.L_x_42:
[----:B------:R-:W-:-:S07]  /*1830*/  IMAD R0, R7, 0x800000, R0 ;  /* 0x0080000007007824 */ /* 0x000fce00078e0200 */
.L_x_44:
[----:B------:R-:W-:Y:S05]  /*1840*/  BSYNC.RECONVERGENT B2 ;  /* 0x0000000000027941 */ /* 0x000fea0003800200 */
.L_x_41:
[----:B------:R-:W-:Y:S05]  /*1850*/  BRA `(.L_x_45) ;  /* 0x0000000000207947 */ /* 0x000fea0003800000 */
.L_x_40:
[----:B------:R-:W-:-:S04]  /*1860*/  LOP3.LUT R0, R9, 0x80000000, R6, 0x48, !PT ;  /* 0x8000000009007812 */ /* 0x000fc800078e4806 */
[----:B------:R-:W-:Y:S01]  /*1870*/  LOP3.LUT R0, R0, 0x7f800000, RZ, 0xfc, !PT ;  /* 0x7f80000000007812 */ /* 0x000fe200078efcff */
[----:B------:R-:W-:Y:S06]  /*1880*/  BRA `(.L_x_45) ;  /* 0x0000000000147947 */ /* 0x000fec0003800000 */
.L_x_39:
[----:B------:R-:W-:Y:S01]  /*1890*/  LOP3.LUT R0, R9, 0x80000000, R6, 0x48, !PT ;  /* 0x8000000009007812 */ /* 0x000fe200078e4806 */
[----:B------:R-:W-:Y:S06]  /*18a0*/  BRA `(.L_x_45) ;  /* 0x00000000000c7947 */ /* 0x000fec0003800000 */
.L_x_38:
[----:B------:R-:W0:Y:S01]  /*18b0*/  MUFU.RSQ R0, -QNAN ;  /* 0xffc0000000007908 */ /* 0x000e220000001400 */
[----:B------:R-:W-:Y:S05]  /*18c0*/  BRA `(.L_x_45) ;  /* 0x0000000000047947 */ /* 0x000fea0003800000 */
.L_x_37:
[----:B------:R-:W-:-:S07]  /*18d0*/  FADD.FTZ R0, R0, R3 ;  /* 0x0000000300007221 */ /* 0x000fce0000010000 */
.L_x_45:
[----:B------:R-:W-:Y:S05]  /*18e0*/  BSYNC.RECONVERGENT B1 ;  /* 0x0000000000017941 */ /* 0x000fea0003800200 */
.L_x_35:
[----:B------:R-:W-:-:S04]  /*18f0*/  IMAD.MOV.U32 R3, RZ, RZ, 0x0 ;  /* 0x00000000ff037424 */ /* 0x000fc800078e00ff */
[----:B0-----:R-:W-:Y:S05]  /*1900*/  RET.REL.NODEC R2 `(_ZN7trading4cuda21detectHorizontalLinesEPKhiiiiiiiihhPiPfS3_i) ;  /* 0xffffffe402bc7950 */ /* 0x001fea0003c3ffff */
.L_x_46:
        /* <DEDUP_REMOVED lines=15> */
.L_x_120:


//--------------------- .text._ZN7trading4cuda12findMaxScoreEPKfiiPfPiS4_ --------------------------
	.section	.text._ZN7trading4cuda12findMaxScoreEPKfiiPfPiS4_,"ax",@progbits
	.align	128
        .global         _ZN7trading4cuda12findMaxScoreEPKfiiPfPiS4_
        .type           _ZN7trading4cuda12findMaxScoreEPKfiiPfPiS4_,@function
        .size           _ZN7trading4cuda12findMaxScoreEPKfiiPfPiS4_,(.L_x_126 - _ZN7trading4cuda12findMaxScoreEPKfiiPfPiS4_)
        .other          _ZN7trading4cuda12findMaxScoreEPKfiiPfPiS4_,@"STO_CUDA_ENTRY STV_DEFAULT"
_ZN7trading4cuda12findMaxScoreEPKfiiPfPiS4_:
.text._ZN7trading4cuda12findMaxScoreEPKfiiPfPiS4_:
[----:B------:R-:W-:Y:S01]  /*0000*/  LDC R1, c[0x0][0x37c] ;  /* 0x0000df00ff017b82 */ /* 0x000fe20000000800 */
[----:B------:R-:W0:Y:S01]  /*0010*/  S2R R9, SR_TID.X ;  /* 0x0000000000097919 */ /* 0x000e220000002100 */
[----:B------:R-:W1:Y:S01]  /*0020*/  LDCU.64 UR4, c[0x0][0x388] ;  /* 0x00007100ff0477ac */ /* 0x000e620008000a00 */
[----:B------:R-:W-:Y:S01]  /*0030*/  BSSY.RECONVERGENT B0, `(.L_x_47) ;  /* 0x0000014000007945 */ /* 0x000fe20003800200 */
[----:B------:R-:W-:Y:S01]  /*0040*/  IMAD.MOV.U32 R0, RZ, RZ, RZ ;  /* 0x000000ffff007224 */ /* 0x000fe200078e00ff */
[----:B------:R-:W2:Y:S01]  /*0050*/  LDCU.64 UR8, c[0x0][0x358] ;  /* 0x00006b00ff0877ac */ /* 0x000ea20008000a00 */
[----:B------:R-:W-:Y:S01]  /*0060*/  IMAD.MOV.U32 R6, RZ, RZ, -0x2feafd07 ;  /* 0xd01502f9ff067424 */ /* 0x000fe200078e00ff */
[----:B-1----:R-:W-:-:S06]  /*0070*/  UIMAD UR4, UR5, UR4, URZ ;  /* 0x00000004050472a4 */ /* 0x002fcc000f8e02ff */
[----:B0-----:R-:W-:-:S13]  /*0080*/  ISETP.GE.AND P0, PT, R9, UR4, PT ;  /* 0x0000000409007c0c */ /* 0x001fda000bf06270 */
[----:B--2---:R-:W-:Y:S05]  /*0090*/  @P0 BRA `(.L_x_48) ;  /* 0x0000000000340947 */ /* 0x004fea0003800000 */
[----:B------:R-:W0:Y:S01]  /*00a0*/  LDC R8, c[0x0][0x360] ;  /* 0x0000d800ff087b82 */ /* 0x000e220000000800 */
[----:B------:R-:W-:Y:S02]  /*00b0*/  IMAD.MOV.U32 R6, RZ, RZ, -0x2feafd07 ;  /* 0xd01502f9ff067424 */ /* 0x000fe400078e00ff */
[----:B------:R-:W-:Y:S02]  /*00c0*/  IMAD.MOV.U32 R0, RZ, RZ, RZ ;  /* 0x000000ffff007224 */ /* 0x000fe400078e00ff */
[----:B------:R-:W-:-:S03]  /*00d0*/  IMAD.MOV.U32 R7, RZ, RZ, R9 ;  /* 0x000000ffff077224 */ /* 0x000fc600078e0009 */
[----:B------:R-:W1:Y:S04]  /*00e0*/  LDC.64 R4, c[0x0][0x380] ;  /* 0x0000e000ff047b82 */ /* 0x000e680000000a00 */
.L_x_49:
[----:B-1----:R-:W-:-:S06]  /*00f0*/  IMAD.WIDE R2, R7, 0x4, R4 ;  /* 0x0000000407027825 */ /* 0x002fcc00078e0204 */
[----:B------:R-:W2:Y:S02]  /*0100*/  LDG.E.CONSTANT R3, desc[UR8][R2.64] ;  /* 0x0000000802037981 */ /* 0x000ea4000c1e9900 */
[----:B--2---:R-:W-:-:S04]  /*0110*/  FSETP.GT.AND P0, PT, R3, R6, PT ;  /* 0x000000060300720b */ /* 0x004fc80003f04000 */
[----:B------:R-:W-:Y:S02]  /*0120*/  SEL R0, R7, R0, P0 ;  /* 0x0000000007007207 */ /* 0x000fe40000000000 */
[----:B0-----:R-:W-:Y:S02]  /*0130*/  IADD3 R7, PT, PT, R8, R7, RZ ;  /* 0x0000000708077210 */ /* 0x001fe40007ffe0ff */
[----:B------:R-:W-:Y:S02]  /*0140*/  FSEL R6, R3, R6, P0 ;  /* 0x0000000603067208 */ /* 0x000fe40000000000 */
[----:B------:R-:W-:-:S13]  /*0150*/  ISETP.GE.AND P1, PT, R7, UR4, PT ;  /* 0x0000000407007c0c */ /* 0x000fda000bf26270 */
[----:B------:R-:W-:Y:S05]  /*0160*/  @!P1 BRA `(.L_x_49) ;  /* 0xfffffffc00e09947 */ /* 0x000fea000383ffff */
.L_x_48:
[----:B------:R-:W-:Y:S05]  /*0170*/  BSYNC.RECONVERGENT B0 ;  /* 0x0000000000007941 */ /* 0x000fea0003800200 */
.L_x_47:
[----:B------:R-:W0:Y:S01]  /*0180*/  S2UR UR6, SR_CgaCtaId ;  /* 0x00000000000679c3 */ /* 0x000e220000008800 */
[----:B------:R-:W-:Y:S02]  /*0190*/  UMOV UR4, 0x400 ;  /* 0x0000040000047882 */ /* 0x000fe40000000000 */
[----:B------:R-:W-:Y:S02]  /*01a0*/  UIADD3 UR5, UPT, UPT, UR4, 0x400, URZ ;  /* 0x0000040004057890 */ /* 0x000fe4000fffe0ff */
[----:B0-----:R-:W-:Y:S02]  /*01b0*/  ULEA UR4, UR6, UR4, 0x18 ;  /* 0x0000000406047291 */ /* 0x001fe4000f8ec0ff */
[----:B------:R-:W-:-:S04]  /*01c0*/  ULEA UR5, UR6, UR5, 0x18 ;  /* 0x0000000506057291 */ /* 0x000fc8000f8ec0ff */
[C---:B------:R-:W-:Y:S02]  /*01d0*/  LEA R3, R9.reuse, UR4, 0x2 ;  /* 0x0000000409037c11 */ /* 0x040fe4000f8e10ff */
[----:B------:R-:W-:-:S03]  /*01e0*/  LEA R5, R9, UR5, 0x2 ;  /* 0x0000000509057c11 */ /* 0x000fc6000f8e10ff */
[----:B------:R-:W0:Y:S01]  /*01f0*/  LDCU UR4, c[0x0][0x360] ;  /* 0x00006c00ff0477ac */ /* 0x000e220008000800 */
[----:B------:R1:W-:Y:S04]  /*0200*/  STS [R3], R6 ;  /* 0x0000000603007388 */ /* 0x0003e80000000800 */
[----:B------:R1:W-:Y:S01]  /*0210*/  STS [R5], R0 ;  /* 0x0000000005007388 */ /* 0x0003e20000000800 */
[----:B0-----:R-:W-:Y:S01]  /*0220*/  UISETP.GE.U32.AND UP0, UPT, UR4, 0x2, UPT ;  /* 0x000000020400788c */ /* 0x001fe2000bf06070 */
[----:B------:R-:W-:Y:S08]  /*0230*/  BAR.SYNC.DEFER_BLOCKING 0x0 ;  /* 0x0000000000007b1d */ /* 0x000ff00000010000 */
[----:B-1----:R-:W-:Y:S05]  /*0240*/  BRA.U !UP0, `(.L_x_50) ;  /* 0x0000000108487547 */ /* 0x002fea000b800000 */
[----:B------:R-:W-:-:S07]  /*0250*/  IMAD.U32 R0, RZ, RZ, UR4 ;  /* 0x00000004ff007e24 */ /* 0x000fce000f8e00ff */
.L_x_53:
[--C-:B------:R-:W-:Y:S01]  /*0260*/  IMAD.MOV.U32 R6, RZ, RZ, R0.reuse ;  /* 0x000000ffff067224 */ /* 0x100fe200078e0000 */
[----:B------:R-:W-:Y:S01]  /*0270*/  SHF.R.U32.HI R0, RZ, 0x1, R0 ;  /* 0x00000001ff007819 */ /* 0x000fe20000011600 */
[----:B------:R-:W-:Y:S03]  /*0280*/  BSSY.RECONVERGENT B0, `(.L_x_51) ;  /* 0x000000b000007945 */ /* 0x000fe60003800200 */
[----:B------:R-:W-:-:S13]  /*0290*/  ISETP.GE.U32.AND P0, PT, R9, R0, PT ;  /* 0x000000000900720c */ /* 0x000fda0003f06070 */
[----:B0-----:R-:W-:Y:S05]  /*02a0*/  @P0 BRA `(.L_x_52) ;  /* 0x0000000000200947 */ /* 0x001fea0003800000 */
[----:B------:R-:W-:Y:S01]  /*02b0*/  IMAD R2, R0, 0x4, R3 ;  /* 0x0000000400027824 */ /* 0x000fe200078e0203 */
[----:B------:R-:W-:Y:S05]  /*02c0*/  LDS R4, [R3] ;  /* 0x0000000003047984 */ /* 0x000fea0000000800 */
[----:B------:R-:W0:Y:S02]  /*02d0*/  LDS R2, [R2] ;  /* 0x0000000002027984 */ /* 0x000e240000000800 */
[----:B0-----:R-:W-:-:S13]  /*02e0*/  FSETP.GT.AND P0, PT, R2, R4, PT ;  /* 0x000000040200720b */ /* 0x001fda0003f04000 */
[----:B------:R-:W-:Y:S01]  /*02f0*/  @P0 LEA R4, R0, R5, 0x2 ;  /* 0x0000000500040211 */ /* 0x000fe200078e10ff */
[----:B------:R-:W-:Y:S05]  /*0300*/  @P0 STS [R3], R2 ;  /* 0x0000000203000388 */ /* 0x000fea0000000800 */
[----:B------:R-:W0:Y:S04]  /*0310*/  @P0 LDS R4, [R4] ;  /* 0x0000000004040984 */ /* 0x000e280000000800 */
[----:B0-----:R0:W-:Y:S02]  /*0320*/  @P0 STS [R5], R4 ;  /* 0x0000000405000388 */ /* 0x0011e40000000800 */
.L_x_52:
[----:B------:R-:W-:Y:S05]  /*0330*/  BSYNC.RECONVERGENT B0 ;  /* 0x0000000000007941 */ /* 0x000fea0003800200 */
.L_x_51:
[----:B------:R-:W-:Y:S01]  /*0340*/  BAR.SYNC.DEFER_BLOCKING 0x0 ;  /* 0x0000000000007b1d */ /* 0x000fe20000010000 */
[----:B------:R-:W-:-:S13]  /*0350*/  ISETP.GT.U32.AND P0, PT, R6, 0x3, PT ;  /* 0x000000030600780c */ /* 0x000fda0003f04070 */
[----:B------:R-:W-:Y:S05]  /*0360*/  @P0 BRA `(.L_x_53) ;  /* 0xfffffffc00bc0947 */ /* 0x000fea000383ffff */
.L_x_50:
[----:B------:R-:W-:-:S13]  /*0370*/  ISETP.NE.AND P0, PT, R9, RZ, PT ;  /* 0x000000ff0900720c */ /* 0x000fda0003f05270 */
[----:B------:R-:W-:Y:S05]  /*0380*/  @P0 EXIT ;  /* 0x000000000000094d */ /* 0x000fea0003800000 */
[----:B------:R-:W1:Y:S01]  /*0390*/  LDC R13, c[0x0][0x388] ;  /* 0x0000e200ff0d7b82 */ /* 0x000e620000000800 */
[----:B------:R-:W-:-:S07]  /*03a0*/  UMOV UR4, 0x400 ;  /* 0x0000040000047882 */ /* 0x000fce0000000000 */
[----:B------:R-:W2:Y:S01]  /*03b0*/  S2UR UR5, SR_CgaCtaId ;  /* 0x00000000000579c3 */ /* 0x000ea20000008800 */
[----:B-1----:R-:W-:-:S04]  /*03c0*/  IABS R6, R13 ;  /* 0x0000000d00067213 */ /* 0x002fc80000000000 */
[----:B0-----:R-:W0:Y:S01]  /*03d0*/  I2F.RP R4, R6 ;  /* 0x0000000600047306 */ /* 0x001e220000209400 */
[----:B--2---:R-:W-:-:S09]  /*03e0*/  ULEA UR4, UR5, UR4, 0x18 ;  /* 0x0000000405047291 */ /* 0x004fd2000f8ec0ff */
[----:B------:R-:W1:Y:S01]  /*03f0*/  LDS R0, [UR4+0x400] ;  /* 0x00040004ff007984 */ /* 0x000e620008000800 */
[----:B0-----:R-:W0:Y:S03]  /*0400*/  MUFU.RCP R4, R4 ;  /* 0x0000000400047308 */ /* 0x001e260000001000 */
[----:B------:R-:W2:Y:S01]  /*0410*/  LDS R9, [UR4] ;  /* 0x00000004ff097984 */ /* 0x000ea20008000800 */
[----:B0-----:R-:W-:-:S04]  /*0420*/  VIADD R2, R4, 0xffffffe ;  /* 0x0ffffffe04027836 */ /* 0x001fc80000000000 */
[----:B------:R0:W3:Y:S02]  /*0430*/  F2I.FTZ.U32.TRUNC.NTZ R3, R2 ;  /* 0x0000000200037305 */ /* 0x0000e4000021f000 */
[----:B0-----:R-:W-:Y:S02]  /*0440*/  IMAD.MOV.U32 R2, RZ, RZ, RZ ;  /* 0x000000ffff027224 */ /* 0x001fe400078e00ff */
[----:B---3--:R-:W-:Y:S01]  /*0450*/  IMAD.MOV R5, RZ, RZ, -R3 ;  /* 0x000000ffff057224 */ /* 0x008fe200078e0a03 */
[----:B-1----:R-:W-:-:S03]  /*0460*/  IABS R7, R0 ;  /* 0x0000000000077213 */ /* 0x002fc60000000000 */
[----:B------:R-:W-:-:S04]  /*0470*/  IMAD R5, R5, R6, RZ ;  /* 0x0000000605057224 */ /* 0x000fc800078e02ff */
[----:B------:R-:W-:Y:S01]  /*0480*/  IMAD.HI.U32 R3, R3, R5, R2 ;  /* 0x0000000503037227 */ /* 0x000fe200078e0002 */
[----:B------:R-:W-:Y:S02]  /*0490*/  MOV R5, R7 ;  /* 0x0000000700057202 */ /* 0x000fe40000000f00 */
[----:B------:R-:W-:-:S03]  /*04a0*/  LOP3.LUT R2, R0, R13, RZ, 0x3c, !PT ;  /* 0x0000000d00027212 */ /* 0x000fc600078e3cff */
[----:B------:R-:W-:Y:S01]  /*04b0*/  IMAD.HI.U32 R8, R3, R5, RZ ;  /* 0x0000000503087227 */ /* 0x000fe200078e00ff */
[----:B------:R-:W-:-:S03]  /*04c0*/  ISETP.GE.AND P1, PT, R2, RZ, PT ;  /* 0x000000ff0200720c */ /* 0x000fc60003f26270 */
[----:B------:R-:W-:-:S04]  /*04d0*/  IMAD.MOV R3, RZ, RZ, -R8 ;  /* 0x000000ffff037224 */ /* 0x000fc800078e0a08 */
[C---:B------:R-:W-:Y:S02]  /*04e0*/  IMAD R3, R6.reuse, R3, R5 ;  /* 0x0000000306037224 */ /* 0x040fe400078e0205 */
[----:B------:R-:W0:Y:S03]  /*04f0*/  LDC.64 R4, c[0x0][0x398] ;  /* 0x0000e600ff047b82 */ /* 0x000e260000000a00 */
[----:B------:R-:W-:-:S13]  /*0500*/  ISETP.GT.U32.AND P2, PT, R6, R3, PT ;  /* 0x000000030600720c */ /* 0x000fda0003f44070 */
[----:B------:R-:W-:Y:S02]  /*0510*/  @!P2 IMAD.IADD R3, R3, 0x1, -R6 ;  /* 0x000000010303a824 */ /* 0x000fe400078e0a06 */
[----:B------:R-:W-:Y:S01]  /*0520*/  @!P2 VIADD R8, R8, 0x1 ;  /* 0x000000010808a836 */ /* 0x000fe20000000000 */
[----:B------:R-:W-:Y:S02]  /*0530*/  ISETP.NE.AND P2, PT, R13, RZ, PT ;  /* 0x000000ff0d00720c */ /* 0x000fe40003f45270 */
[----:B------:R-:W-:Y:S02]  /*0540*/  ISETP.GE.U32.AND P0, PT, R3, R6, PT ;  /* 0x000000060300720c */ /* 0x000fe40003f06070 */
[----:B------:R-:W2:Y:S08]  /*0550*/  LDC.64 R2, c[0x0][0x390] ;  /* 0x0000e400ff027b82 */ /* 0x000eb00000000a00 */
[----:B------:R-:W1:Y:S03]  /*0560*/  LDC.64 R6, c[0x0][0x3a0] ;  /* 0x0000e800ff067b82 */ /* 0x000e660000000a00 */
[----:B------:R-:W-:-:S05]  /*0570*/  @P0 IADD3 R8, PT, PT, R8, 0x1, RZ ;  /* 0x0000000108080810 */ /* 0x000fca0007ffe0ff */
[----:B------:R-:W-:Y:S01]  /*0580*/  @!P1 IMAD.MOV R8, RZ, RZ, -R8 ;  /* 0x000000ffff089224 */ /* 0x000fe200078e0a08 */
[----:B------:R-:W-:-:S05]  /*0590*/  @!P2 LOP3.LUT R8, RZ, R13, RZ, 0x33, !PT ;  /* 0x0000000dff08a212 */ /* 0x000fca00078e33ff */
[----:B------:R-:W-:Y:S01]  /*05a0*/  IMAD.MOV R11, RZ, RZ, -R8 ;  /* 0x000000ffff0b7224 */ /* 0x000fe200078e0a08 */
[----:B--2---:R-:W-:Y:S03]  /*05b0*/  STG.E desc[UR8][R2.64], R9 ;  /* 0x0000000902007986 */ /* 0x004fe6000c101908 */
[----:B------:R-:W-:-:S05]  /*05c0*/  IMAD R11, R13, R11, R0 ;  /* 0x0000000b0d0b7224 */ /* 0x000fca00078e0200 */
[----:B0-----:R-:W-:Y:S04]  /*05d0*/  STG.E desc[UR8][R4.64], R11 ;  /* 0x0000000b04007986 */ /* 0x001fe8000c101908 */
[----:B-1----:R-:W-:Y:S01]  /*05e0*/  STG.E desc[UR8][R6.64], R8 ;  /* 0x0000000806007986 */ /* 0x002fe2000c101908 */
[----:B------:R-:W-:Y:S05]  /*05f0*/  EXIT ;  /* 0x000000000000794d */ /* 0x000fea0003800000 */
.L_x_54:
        /* <DEDUP_REMOVED lines=16> */
.L_x_126:


//--------------------- .text._ZN7trading4cuda16ssdTemplateMatchEPKhiiiPKfiiiiiiPf --------------------------
	.section	.text._ZN7trading4cuda16ssdTemplateMatchEPKhiiiPKfiiiiiiPf,"ax",@progbits
	.align	128
        .global         _ZN7trading4cuda16ssdTemplateMatchEPKhiiiPKfiiiiiiPf
        .type           _ZN7trading4cuda16ssdTemplateMatchEPKhiiiPKfiiiiiiPf,@function
        .size           _ZN7trading4cuda16ssdTemplateMatchEPKhiiiPKfiiiiiiPf,(.L_x_121 - _ZN7trading4cuda16ssdTemplateMatchEPKhiiiPKfiiiiiiPf)
        .other          _ZN7trading4cuda16ssdTemplateMatchEPKhiiiPKfiiiiiiPf,@"STO_CUDA_ENTRY STV_DEFAULT"
_ZN7trading4cuda16ssdTemplateMatchEPKhiiiPKfiiiiiiPf:
.text._ZN7trading4cuda16ssdTemplateMatchEPKhiiiPKfiiiiiiPf:
[----:B------:R-:W-:Y:S01]  /*0000*/  LDC R1, c[0x0][0x37c] ;  /* 0x0000df00ff017b82 */ /* 0x000fe20000000800 */
[----:B------:R-:W0:Y:S07]  /*0010*/  S2R R6, SR_TID.X ;  /* 0x0000000000067919 */ /* 0x000e2e0000002100 */
[----:B------:R-:W0:Y:S01]  /*0020*/  LDC R9, c[0x0][0x360] ;  /* 0x0000d800ff097b82 */ /* 0x000e220000000800 */
[----:B------:R-:W1:Y:S01]  /*0030*/  LDCU.128 UR4, c[0x0][0x3a0] ;  /* 0x00007400ff0477ac */ /* 0x000e620008000c00 */
[----:B------:R-:W-:Y:S01]  /*0040*/  BSSY.RECONVERGENT B0, `(.L_x_55) ;  /* 0x000001a000007945 */ /* 0x000fe20003800200 */
[----:B------:R-:W0:Y:S01]  /*0050*/  S2R R7, SR_TID.Y ;  /* 0x0000000000077919 */ /* 0x000e220000002200 */
[----:B------:R-:W2:Y:S04]  /*0060*/  LDCU.64 UR14, c[0x0][0x358] ;  /* 0x00006b00ff0e77ac */ /* 0x000ea80008000a00 */
[----:B------:R-:W3:Y:S08]  /*0070*/  S2UR UR8, SR_CTAID.X ;  /* 0x00000000000879c3 */ /* 0x000ef00000002500 */
[----:B------:R-:W4:Y:S01]  /*0080*/  S2UR UR9, SR_CTAID.Y ;  /* 0x00000000000979c3 */ /* 0x000f220000002600 */
[----:B-1----:R-:W-:-:S07]  /*0090*/  UIMAD UR12, UR5, UR4, URZ ;  /* 0x00000004050c72a4 */ /* 0x002fce000f8e02ff */
[----:B------:R-:W4:Y:S01]  /*00a0*/  LDC R8, c[0x0][0x364] ;  /* 0x0000d900ff087b82 */ /* 0x000f220000000800 */
[----:B------:R-:W-:Y:S02]  /*00b0*/  IMAD.U32 R2, RZ, RZ, UR12 ;  /* 0x0000000cff027e24 */ /* 0x000fe4000f8e00ff */
[C-C-:B0-----:R-:W-:Y:S02]  /*00c0*/  IMAD R0, R9.reuse, R7, R6.reuse ;  /* 0x0000000709007224 */ /* 0x141fe400078e0206 */
[----:B---3--:R-:W-:-:S03]  /*00d0*/  IMAD R6, R9, UR8, R6 ;  /* 0x0000000809067c24 */ /* 0x008fc6000f8e0206 */
[----:B------:R-:W-:-:S04]  /*00e0*/  ISETP.GE.AND P0, PT, R0, UR12, PT ;  /* 0x0000000c00007c0c */ /* 0x000fc8000bf06270 */
[----:B------:R-:W-:Y:S01]  /*00f0*/  ISETP.GT.OR P0, PT, R2, 0x1000, P0 ;  /* 0x000010000200780c */ /* 0x000fe20000704670 */
[----:B----4-:R-:W-:-:S12]  /*0100*/  IMAD R7, R8, UR9, R7 ;  /* 0x0000000908077c24 */ /* 0x010fd8000f8e0207 */
[----:B--2---:R-:W-:Y:S05]  /*0110*/  @P0 BRA `(.L_x_56) ;  /* 0x0000000000300947 */ /* 0x004fea0003800000 */
[----:B------:R-:W0:Y:S01]  /*0120*/  S2R R11, SR_CgaCtaId ;  /* 0x00000000000b7919 */ /* 0x000e220000008800 */
[----:B------:R-:W1:Y:S01]  /*0130*/  LDC.64 R4, c[0x0][0x398] ;  /* 0x0000e600ff047b82 */ /* 0x000e620000000a00 */
[----:B------:R-:W-:Y:S01]  /*0140*/  MOV R2, 0x400 ;  /* 0x0000040000027802 */ /* 0x000fe20000000f00 */
[----:B------:R-:W-:-:S03]  /*0150*/  IMAD R9, R9, R8, RZ ;  /* 0x0000000809097224 */ /* 0x000fc600078e02ff */
[----:B0-----:R-:W-:-:S07]  /*0160*/  LEA R11, R11, R2, 0x18 ;  /* 0x000000020b0b7211 */ /* 0x001fce00078ec0ff */
.L_x_57:
[----:B01----:R-:W-:-:S06]  /*0170*/  IMAD.WIDE.U32 R2, R0, 0x4, R4 ;  /* 0x0000000400027825 */ /* 0x003fcc00078e0004 */
[----:B------:R-:W2:Y:S01]  /*0180*/  LDG.E.CONSTANT R2, desc[UR14][R2.64] ;  /* 0x0000000e02027981 */ /* 0x000ea2000c1e9900 */
[----:B------:R-:W-:Y:S02]  /*0190*/  IMAD R13, R0, 0x4, R11 ;  /* 0x00000004000d7824 */ /* 0x000fe400078e020b */
[----:B------:R-:W-:-:S05]  /*01a0*/  IMAD.IADD R0, R9, 0x1, R0 ;  /* 0x0000000109007824 */ /* 0x000fca00078e0200 */
[----:B------:R-:W-:Y:S01]  /*01b0*/  ISETP.GE.AND P0, PT, R0, UR12, PT ;  /* 0x0000000c00007c0c */ /* 0x000fe2000bf06270 */
[----:B--2---:R0:W-:-:S12]  /*01c0*/  STS [R13], R2 ;  /* 0x000000020d007388 */ /* 0x0041d80000000800 */
[----:B------:R-:W-:Y:S05]  /*01d0*/  @!P0 BRA `(.L_x_57) ;  /* 0xfffffffc00e48947 */ /* 0x000fea000383ffff */
.L_x_56:
[----:B------:R-:W-:Y:S05]  /*01e0*/  BSYNC.RECONVERGENT B0 ;  /* 0x0000000000007941 */ /* 0x000fea0003800200 */
.L_x_55:
[----:B------:R-:W1:Y:S01]  /*01f0*/  LDCU.64 UR8, c[0x0][0x3b0] ;  /* 0x00007600ff0877ac */ /* 0x000e620008000a00 */
[----:B0-----:R-:W-:Y:S02]  /*0200*/  VIADD R13, R7, UR7 ;  /* 0x00000007070d7c36 */ /* 0x001fe40008000000 */
[----:B------:R-:W-:Y:S01]  /*0210*/  VIADD R12, R6, UR6 ;  /* 0x00000006060c7c36 */ /* 0x000fe20008000000 */
[----:B-1----:R-:W-:Y:S02]  /*0220*/  UIADD3 UR9, UPT, UPT, UR7, UR9, URZ ;  /* 0x0000000907097290 */ /* 0x002fe4000fffe0ff */
[----:B------:R-:W-:Y:S01]  /*0230*/  UIADD3 UR8, UPT, UPT, UR6, UR8, URZ ;  /* 0x0000000806087290 */ /* 0x000fe2000fffe0ff */
[----:B------:R-:W-:Y:S03]  /*0240*/  BAR.SYNC.DEFER_BLOCKING 0x0 ;  /* 0x0000000000007b1d */ /* 0x000fe60000010000 */
[----:B------:R-:W-:-:S04]  /*0250*/  ISETP.GE.AND P0, PT, R13, UR9, PT ;  /* 0x000000090d007c0c */ /* 0x000fc8000bf06270 */
[----:B------:R-:W-:-:S13]  /*0260*/  ISETP.GE.OR P0, PT, R12, UR8, P0 ;  /* 0x000000080c007c0c */ /* 0x000fda0008706670 */
[----:B------:R-:W-:Y:S05]  /*0270*/  @P0 EXIT ;  /* 0x000000000000094d */ /* 0x000fea0003800000 */
[----:B------:R-:W0:Y:S01]  /*0280*/  LDCU.64 UR6, c[0x0][0x388] ;  /* 0x00007100ff0677ac */ /* 0x000e220008000a00 */
[----:B------:R-:W-:Y:S02]  /*0290*/  VIADD R2, R13, UR5 ;  /* 0x000000050d027c36 */ /* 0x000fe40008000000 */
[----:B------:R-:W-:-:S03]  /*02a0*/  VIADD R0, R12, UR4 ;  /* 0x000000040c007c36 */ /* 0x000fc60008000000 */
[----:B0-----:R-:W-:-:S04]  /*02b0*/  ISETP.GT.AND P0, PT, R2, UR7, PT ;  /* 0x0000000702007c0c */ /* 0x001fc8000bf04270 */
[----:B------:R-:W-:-:S13]  /*02c0*/  ISETP.GT.OR P0, PT, R0, UR6, P0 ;  /* 0x0000000600007c0c */ /* 0x000fda0008704670 */
[----:B------:R-:W-:Y:S05]  /*02d0*/  @P0 EXIT ;  /* 0x000000000000094d */ /* 0x000fea0003800000 */
[----:B------:R-:W0:Y:S01]  /*02e0*/  S2UR UR7, SR_CgaCtaId ;  /* 0x00000000000779c3 */ /* 0x000e220000008800 */
[----:B------:R-:W1:Y:S01]  /*02f0*/  LDCU.64 UR10, c[0x0][0x398] ;  /* 0x00007300ff0a77ac */ /* 0x000e620008000a00 */
[----:B------:R-:W-:Y:S01]  /*0300*/  HFMA2 R9, -RZ, RZ, 0, 0 ;  /* 0x00000000ff097431 */ /* 0x000fe200000001ff */
[----:B------:R-:W-:Y:S01]  /*0310*/  UMOV UR6, 0x400 ;  /* 0x0000040000067882 */ /* 0x000fe20000000000 */
[----:B------:R-:W-:-:S04]  /*0320*/  UISETP.GE.AND UP0, UPT, UR12, 0x1001, UPT ;  /* 0x000010010c00788c */ /* 0x000fc8000bf06270 */
[----:B------:R-:W2:Y:S01]  /*0330*/  S2UR UR8, SR_SWINHI ;  /* 0x00000000000879c3 */ /* 0x000ea20000002f00 */
[----:B0-----:R-:W-:-:S07]  /*0340*/  ULEA UR6, UR7, UR6, 0x18 ;  /* 0x0000000607067291 */ /* 0x001fce000f8ec0ff */
[----:B------:R-:W-:Y:S01]  /*0350*/  UMOV UR6, UR6 ;  /* 0x0000000600067c82 */ /* 0x000fe20008000000 */
[----:B--2---:R-:W-:Y:S01]  /*0360*/  UMOV UR7, UR8 ;  /* 0x0000000800077c82 */ /* 0x004fe20008000000 */
[----:B-1----:R-:W-:Y:S02]  /*0370*/  USEL UR6, UR6, UR10, !UP0 ;  /* 0x0000000a06067287 */ /* 0x002fe4000c000000 */
[----:B------:R-:W-:Y:S02]  /*0380*/  USEL UR7, UR7, UR11, !UP0 ;  /* 0x0000000b07077287 */ /* 0x000fe4000c000000 */
[----:B------:R-:W-:-:S09]  /*0390*/  UISETP.GE.AND UP0, UPT, UR5, 0x1, UPT ;  /* 0x000000010500788c */ /* 0x000fd2000bf06270 */
[----:B------:R-:W-:Y:S05]  /*03a0*/  BRA.U !UP0, `(.L_x_58) ;  /* 0x0000000908647547 */ /* 0x000fea000b800000 */
[----:B------:R-:W-:-:S09]  /*03b0*/  UISETP.GE.AND UP0, UPT, UR4, 0x1, UPT ;  /* 0x000000010400788c */ /* 0x000fd2000bf06270 */
[----:B------:R-:W-:Y:S05]  /*03c0*/  BRA.U !UP0, `(.L_x_58) ;  /* 0x00000009085c7547 */ /* 0x000fea000b800000 */
[----:B------:R-:W-:Y:S01]  /*03d0*/  ULOP3.LUT UR10, UR4, 0x7ffffff8, URZ, 0xc0, !UPT ;  /* 0x7ffffff8040a7892 */ /* 0x000fe2000f8ec0ff */
[----:B------:R-:W-:Y:S01]  /*03e0*/  IMAD.U32 R2, RZ, RZ, UR6 ;  /* 0x00000006ff027e24 */ /* 0x000fe2000f8e00ff */
[----:B------:R-:W-:Y:S01]  /*03f0*/  SHF.R.S32.HI R10, RZ, 0x1f, R12 ;  /* 0x0000001fff0a7819 */ /* 0x000fe2000001140c */
[----:B------:R-:W-:Y:S01]  /*0400*/  IMAD.U32 R3, RZ, RZ, UR7 ;  /* 0x00000007ff037e24 */ /* 0x000fe2000f8e00ff */
[----:B------:R-:W-:Y:S01]  /*0410*/  CS2R R8, SRZ ;  /* 0x0000000000087805 */ /* 0x000fe2000001ff00 */
[----:B------:R-:W-:Y:S02]  /*0420*/  ULOP3.LUT UR9, UR4, 0x7, URZ, 0xc0, !UPT ;  /* 0x0000000704097892 */ /* 0x000fe4000f8ec0ff */
[----:B------:R-:W-:Y:S02]  /*0430*/  ULOP3.LUT UR4, UR4, 0x3, URZ, 0xc0, !UPT ;  /* 0x0000000304047892 */ /* 0x000fe4000f8ec0ff */
[----:B------:R-:W-:-:S12]  /*0440*/  UIADD3 UR8, UPT, UPT, -UR10, URZ, URZ ;  /* 0x000000ff0a087290 */ /* 0x000fd8000fffe1ff */
.L_x_64:
[----:B------:R-:W0:Y:S01]  /*0450*/  LDC.64 R4, c[0x0][0x3a0] ;  /* 0x0000e800ff047b82 */ /* 0x000e220000000a00 */
[----:B------:R-:W1:Y:S01]  /*0460*/  LDCU UR5, c[0x0][0x390] ;  /* 0x00007200ff0577ac */ /* 0x000e620008000800 */
[----:B------:R-:W-:Y:S02]  /*0470*/  IMAD.IADD R0, R13, 0x1, R8 ;  /* 0x000000010d007824 */ /* 0x000fe400078e0208 */
[----:B------:R-:W-:Y:S02]  /*0480*/  IMAD.MOV.U32 R22, RZ, RZ, RZ ;  /* 0x000000ffff167224 */ /* 0x000fe400078e00ff */
[----:B-1----:R-:W-:Y:S01]  /*0490*/  IMAD R17, R0, UR5, RZ ;  /* 0x0000000500117c24 */ /* 0x002fe2000f8e02ff */
[----:B0-----:R-:W-:Y:S01]  /*04a0*/  ISETP.GE.U32.AND P1, PT, R4, 0x8, PT ;  /* 0x000000080400780c */ /* 0x001fe20003f26070 */
[----:B------:R-:W-:-:S03]  /*04b0*/  IMAD R11, R8, R4, RZ ;  /* 0x00000004080b7224 */ /* 0x000fc600078e02ff */
[----:B------:R-:W-:Y:S01]  /*04c0*/  IADD3 R0, P2, PT, R12, R17, RZ ;  /* 0x000000110c007210 */ /* 0x000fe20007f5e0ff */
[----:B------:R-:W-:-:S05]  /*04d0*/  VIADD R8, R8, 0x1 ;  /* 0x0000000108087836 */ /* 0x000fca0000000000 */
[----:B------:R-:W-:Y:S02]  /*04e0*/  ISETP.NE.AND P0, PT, R8, R5, PT ;  /* 0x000000050800720c */ /* 0x000fe40003f05270 */
[----:B------:R-:W-:-:S05]  /*04f0*/  SHF.R.S32.HI R5, RZ, 0x1f, R17 ;  /* 0x0000001fff057819 */ /* 0x000fca0000011411 */
[----:B------:R-:W-:Y:S01]  /*0500*/  IMAD.X R20, R10, 0x1, R5, P2 ;  /* 0x000000010a147824 */ /* 0x000fe200010e0605 */
[----:B------:R-:W-:Y:S06]  /*0510*/  @!P1 BRA `(.L_x_59) ;  /* 0x0000000000e49947 */ /* 0x000fec0003800000 */
[----:B------:R-:W0:Y:S01]  /*0520*/  LDCU.64 UR16, c[0x0][0x380] ;  /* 0x00007000ff1077ac */ /* 0x000e220008000a00 */
[----:B------:R-:W-:Y:S01]  /*0530*/  IMAD.WIDE.U32 R14, R11, 0x4, R2 ;  /* 0x000000040b0e7825 */ /* 0x000fe200078e0002 */
[----:B------:R-:W-:Y:S02]  /*0540*/  UMOV UR5, UR8 ;  /* 0x0000000800057c82 */ /* 0x000fe40008000000 */
[----:B------:R-:W-:-:S04]  /*0550*/  IADD3 R14, P4, PT, R14, 0x10, RZ ;  /* 0x000000100e0e7810 */ /* 0x000fc80007f9e0ff */
[----:B------:R-:W-:Y:S02]  /*0560*/  IADD3.X R15, PT, PT, RZ, R15, RZ, P4, !PT ;  /* 0x0000000fff0f7210 */ /* 0x000fe400027fe4ff */
[----:B0-----:R-:W-:-:S04]  /*0570*/  IADD3 R16, P1, P2, R17, UR16, R12 ;  /* 0x0000001011107c10 */ /* 0x001fc8000fa3e00c */
[----:B------:R-:W-:Y:S02]  /*0580*/  IADD3 R16, P3, PT, R16, 0x3, RZ ;  /* 0x0000000310107810 */ /* 0x000fe40007f7e0ff */
[----:B------:R-:W-:-:S05]  /*0590*/  IADD3.X R17, PT, PT, R5, UR17, R10, P1, P2 ;  /* 0x0000001105117c10 */ /* 0x000fca0008fe440a */
[----:B------:R-:W-:-:S07]  /*05a0*/  IMAD.X R17, RZ, RZ, R17, P3 ;  /* 0x000000ffff117224 */ /* 0x000fce00018e0611 */
.L_x_60:
[----:B------:R-:W2:Y:S04]  /*05b0*/  LDG.E.U8.CONSTANT R5, desc[UR14][R16.64+-0x3] ;  /* 0xfffffd0e10057981 */ /* 0x000ea8000c1e9100 */
[----:B------:R-:W3:Y:S04]  /*05c0*/  LDG.E.U8.CONSTANT R25, desc[UR14][R16.64+-0x2] ;  /* 0xfffffe0e10197981 */ /* 0x000ee8000c1e9100 */
[----:B------:R-:W4:Y:S04]  /*05d0*/  LD.E R24, desc[UR14][R14.64+-0x10] ;  /* 0xfffff00e0e187980 */ /* 0x000f28000c101900 */
[----:B------:R-:W5:Y:S04]  /*05e0*/  LD.E R23, desc[UR14][R14.64+-0xc] ;  /* 0xfffff40e0e177980 */ /* 0x000f68000c101900 */
[----:B------:R-:W5:Y:S04]  /*05f0*/  LDG.E.U8.CONSTANT R22, desc[UR14][R16.64+-0x1] ;  /* 0xffffff0e10167981 */ /* 0x000f68000c1e9100 */
[----:B------:R-:W5:Y:S04]  /*0600*/  LD.E R21, desc[UR14][R14.64+-0x8] ;  /* 0xfffff80e0e157980 */ /* 0x000f68000c101900 */
[----:B------:R-:W5:Y:S04]  /*0610*/  LDG.E.U8.CONSTANT R19, desc[UR14][R16.64] ;  /* 0x0000000e10137981 */ /* 0x000f68000c1e9100 */
[----:B------:R-:W5:Y:S01]  /*0620*/  LD.E R18, desc[UR14][R14.64+-0x4] ;  /* 0xfffffc0e0e127980 */ /* 0x000f62000c101900 */
[----:B--2---:R-:W-:-:S02]  /*0630*/  I2FP.F32.U32 R5, R5 ;  /* 0x0000000500057245 */ /* 0x004fc40000201000 */
[----:B---3--:R-:W-:-:S03]  /*0640*/  I2FP.F32.U32 R26, R25 ;  /* 0x00000019001a7245 */ /* 0x008fc60000201000 */
[----:B----4-:R-:W-:Y:S02]  /*0650*/  FADD R24, R5, -R24 ;  /* 0x8000001805187221 */ /* 0x010fe40000000000 */
[----:B------:R-:W2:Y:S01]  /*0660*/  LDG.E.U8.CONSTANT R5, desc[UR14][R16.64+0x1] ;  /* 0x0000010e10057981 */ /* 0x000ea2000c1e9100 */
[----:B-----5:R-:W-:Y:S01]  /*0670*/  FADD R23, R26, -R23 ;  /* 0x800000171a177221 */ /* 0x020fe20000000000 */
[----:B------:R-:W-:Y:S02]  /*0680*/  FFMA R24, R24, R24, R9 ;  /* 0x0000001818187223 */ /* 0x000fe40000000009 */
[----:B------:R-:W3:Y:S01]  /*0690*/  LD.E R9, desc[UR14][R14.64] ;  /* 0x0000000e0e097980 */ /* 0x000ee2000c101900 */
[----:B------:R-:W-:-:S03]  /*06a0*/  I2FP.F32.U32 R26, R22 ;  /* 0x00000016001a7245 */ /* 0x000fc60000201000 */
[----:B------:R-:W4:Y:S01]  /*06b0*/  LDG.E.U8.CONSTANT R22, desc[UR14][R16.64+0x2] ;  /* 0x0000020e10167981 */ /* 0x000f22000c1e9100 */
[----:B------:R-:W-:Y:S01]  /*06c0*/  FFMA R24, R23, R23, R24 ;  /* 0x0000001717187223 */ /* 0x000fe20000000018 */
[----:B------:R-:W-:Y:S02]  /*06d0*/  FADD R25, R26, -R21 ;  /* 0x800000151a197221 */ /* 0x000fe40000000000 */
[----:B------:R-:W5:Y:S01]  /*06e0*/  LDG.E.U8.CONSTANT R23, desc[UR14][R16.64+0x3] ;  /* 0x0000030e10177981 */ /* 0x000f62000c1e9100 */
[----:B------:R-:W-:-:S03]  /*06f0*/  I2FP.F32.U32 R27, R19 ;  /* 0x00000013001b7245 */ /* 0x000fc60000201000 */
[----:B------:R-:W5:Y:S01]  /*0700*/  LD.E R21, desc[UR14][R14.64+0x4] ;  /* 0x0000040e0e157980 */ /* 0x000f62000c101900 */
[----:B------:R-:W-:-:S03]  /*0710*/  FFMA R25, R25, R25, R24 ;  /* 0x0000001919197223 */ /* 0x000fc60000000018 */
[----:B------:R0:W5:Y:S01]  /*0720*/  LDG.E.U8.CONSTANT R19, desc[UR14][R16.64+0x4] ;  /* 0x0000040e10137981 */ /* 0x000162000c1e9100 */
[----:B------:R-:W-:-:S03]  /*0730*/  FADD R26, R27, -R18 ;  /* 0x800000121b1a7221 */ /* 0x000fc60000000000 */
[----:B------:R-:W5:Y:S04]  /*0740*/  LD.E R24, desc[UR14][R14.64+0x8] ;  /* 0x0000080e0e187980 */ /* 0x000f68000c101900 */
[----:B------:R1:W5:Y:S01]  /*0750*/  LD.E R18, desc[UR14][R14.64+0xc] ;  /* 0x00000c0e0e127980 */ /* 0x000362000c101900 */
[----:B------:R-:W-:Y:S01]  /*0760*/  FFMA R25, R26, R26, R25 ;  /* 0x0000001a1a197223 */ /* 0x000fe20000000019 */
[----:B------:R-:W-:-:S04]  /*0770*/  UIADD3 UR5, UPT, UPT, UR5, 0x8, URZ ;  /* 0x0000000805057890 */ /* 0x000fc8000fffe0ff */
[----:B------:R-:W-:Y:S01]  /*0780*/  UISETP.NE.AND UP0, UPT, UR5, URZ, UPT ;  /* 0x000000ff0500728c */ /* 0x000fe2000bf05270 */
[----:B0-----:R-:W-:Y:S02]  /*0790*/  IADD3 R16, P1, PT, R16, 0x8, RZ ;  /* 0x0000000810107810 */ /* 0x001fe40007f3e0ff */
[----:B-1----:R-:W-:-:S03]  /*07a0*/  IADD3 R14, P2, PT, R14, 0x20, RZ ;  /* 0x000000200e0e7810 */ /* 0x002fc60007f5e0ff */
[----:B------:R-:W-:Y:S02]  /*07b0*/  IMAD.X R17, RZ, RZ, R17, P1 ;  /* 0x000000ffff117224 */ /* 0x000fe400008e0611 */
[----:B------:R-:W-:Y:S01]  /*07c0*/  IMAD.X R15, RZ, RZ, R15, P2 ;  /* 0x000000ffff0f7224 */ /* 0x000fe200010e060f */
[----:B--2---:R-:W-:-:S05]  /*07d0*/  I2FP.F32.U32 R28, R5 ;  /* 0x00000005001c7245 */ /* 0x004fca0000201000 */
[----:B---3--:R-:W-:Y:S01]  /*07e0*/  FADD R28, R28, -R9 ;  /* 0x800000091c1c7221 */ /* 0x008fe20000000000 */
[----:B----4-:R-:W-:-:S03]  /*07f0*/  I2FP.F32.U32 R22, R22 ;  /* 0x0000001600167245 */ /* 0x010fc60000201000 */
[----:B------:R-:W-:Y:S01]  /*0800*/  FFMA R25, R28, R28, R25 ;  /* 0x0000001c1c197223 */ /* 0x000fe20000000019 */
[----:B-----5:R-:W-:Y:S01]  /*0810*/  I2FP.F32.U32 R23, R23 ;  /* 0x0000001700177245 */ /* 0x020fe20000201000 */
[----:B------:R-:W-:Y:S01]  /*0820*/  FADD R22, R22, -R21 ;  /* 0x8000001516167221 */ /* 0x000fe20000000000 */
[----:B------:R-:W-:-:S03]  /*0830*/  I2FP.F32.U32 R19, R19 ;  /* 0x0000001300137245 */ /* 0x000fc60000201000 */
[----:B------:R-:W-:Y:S01]  /*0840*/  FFMA R25, R22, R22, R25 ;  /* 0x0000001616197223 */ /* 0x000fe20000000019 */
[----:B------:R-:W-:-:S04]  /*0850*/  FADD R24, R23, -R24 ;  /* 0x8000001817187221 */ /* 0x000fc80000000000 */
[----:B------:R-:W-:Y:S01]  /*0860*/  FFMA R25, R24, R24, R25 ;  /* 0x0000001818197223 */ /* 0x000fe20000000019 */
[----:B------:R-:W-:-:S04]  /*0870*/  FADD R18, R19, -R18 ;  /* 0x8000001213127221 */ /* 0x000fc80000000000 */
[----:B------:R-:W-:Y:S01]  /*0880*/  FFMA R9, R18, R18, R25 ;  /* 0x0000001212097223 */ /* 0x000fe20000000019 */
[----:B------:R-:W-:Y:S06]  /*0890*/  BRA.U UP0, `(.L_x_60) ;  /* 0xfffffffd00447547 */ /* 0x000fec000b83ffff */
[----:B------:R-:W-:-:S07]  /*08a0*/  IMAD.U32 R22, RZ, RZ, UR10 ;  /* 0x0000000aff167e24 */ /* 0x000fce000f8e00ff */
.L_x_59:
[----:B------:R-:W-:-:S09]  /*08b0*/  UISETP.NE.AND UP0, UPT, UR9, URZ, UPT ;  /* 0x000000ff0900728c */ /* 0x000fd2000bf05270 */
[----:B------:R-:W-:Y:S05]  /*08c0*/  BRA.U !UP0, `(.L_x_61) ;  /* 0x0000000508187547 */ /* 0x000fea000b800000 */
[----:B------:R-:W-:Y:S02]  /*08d0*/  UIADD3 UR5, UPT, UPT, UR9, -0x1, URZ ;  /* 0xffffffff09057890 */ /* 0x000fe4000fffe0ff */
[----:B------:R-:W-:Y:S02]  /*08e0*/  UISETP.NE.AND UP1, UPT, UR4, URZ, UPT ;  /* 0x000000ff0400728c */ /* 0x000fe4000bf25270 */
[----:B------:R-:W-:-:S09]  /*08f0*/  UISETP.GE.U32.AND UP0, UPT, UR5, 0x3, UPT ;  /* 0x000000030500788c */ /* 0x000fd2000bf06070 */
[----:B------:R-:W-:Y:S05]  /*0900*/  BRA.U !UP0, `(.L_x_62) ;  /* 0x0000000108787547 */ /* 0x000fea000b800000 */
[----:B------:R-:W0:Y:S01]  /*0910*/  LDCU.64 UR16, c[0x0][0x380] ;  /* 0x00007000ff1077ac */ /* 0x000e220008000a00 */
[C---:B------:R-:W-:Y:S01]  /*0920*/  IADD3 R5, P3, PT, R11.reuse, R22, RZ ;  /* 0x000000160b057210 */ /* 0x040fe20007f7e0ff */
[----:B------:R-:W-:-:S04]  /*0930*/  IMAD.IADD R17, R11, 0x1, R22 ;  /* 0x000000010b117824 */ /* 0x000fc800078e0216 */
[----:B------:R-:W-:-:S04]  /*0940*/  IMAD.WIDE.U32 R16, R17, 0x4, R2 ;  /* 0x0000000411107825 */ /* 0x000fc800078e0002 */
[----:B------:R-:W-:Y:S02]  /*0950*/  IMAD.X R24, RZ, RZ, RZ, P3 ;  /* 0x000000ffff187224 */ /* 0x000fe400018e06ff */
[----:B------:R-:W2:Y:S01]  /*0960*/  LD.E R17, desc[UR14][R16.64] ;  /* 0x0000000e10117980 */ /* 0x000ea2000c101900 */
[----:B0-----:R-:W-:-:S04]  /*0970*/  IADD3 R14, P1, P2, R0, UR16, R22 ;  /* 0x00000010000e7c10 */ /* 0x001fc8000fa3e016 */
[----:B------:R-:W-:Y:S02]  /*0980*/  IADD3.X R15, PT, PT, R20, UR17, RZ, P1, P2 ;  /* 0x00000011140f7c10 */ /* 0x000fe40008fe44ff */
[----:B------:R-:W-:-:S03]  /*0990*/  LEA R18, P1, R5, UR6, 0x2 ;  /* 0x0000000605127c11 */ /* 0x000fc6000f8210ff */
[----:B------:R-:W3:Y:S01]  /*09a0*/  LDG.E.U8.CONSTANT R26, desc[UR14][R14.64] ;  /* 0x0000000e0e1a7981 */ /* 0x000ee2000c1e9100 */
[----:B------:R-:W-:-:S03]  /*09b0*/  LEA.HI.X R19, R5, UR7, R24, 0x2, P1 ;  /* 0x0000000705137c11 */ /* 0x000fc600088f1418 */
[----:B------:R-:W4:Y:S04]  /*09c0*/  LDG.E.U8.CONSTANT R27, desc[UR14][R14.64+0x1] ;  /* 0x0000010e0e1b7981 */ /* 0x000f28000c1e9100 */
[----:B------:R-:W5:Y:S04]  /*09d0*/  LDG.E.U8.CONSTANT R21, desc[UR14][R14.64+0x2] ;  /* 0x0000020e0e157981 */ /* 0x000f68000c1e9100 */
[----:B------:R-:W5:Y:S04]  /*09e0*/  LD.E R5, desc[UR14][R18.64+0x4] ;  /* 0x0000040e12057980 */ /* 0x000f68000c101900 */
[----:B------:R-:W5:Y:S04]  /*09f0*/  LDG.E.U8.CONSTANT R24, desc[UR14][R14.64+0x3] ;  /* 0x0000030e0e187981 */ /* 0x000f68000c1e9100 */
[----:B------:R-:W5:Y:S04]  /*0a00*/  LD.E R23, desc[UR14][R18.64+0x8] ;  /* 0x0000080e12177980 */ /* 0x000f68000c101900 */
[----:B------:R-:W5:Y:S01]  /*0a10*/  LD.E R25, desc[UR14][R18.64+0xc] ;  /* 0x00000c0e12197980 */ /* 0x000f62000c101900 */
[----:B------:R-:W-:-:S02]  /*0a20*/  IADD3 R22, PT, PT, R22, 0x4, RZ ;  /* 0x0000000416167810 */ /* 0x000fc40007ffe0ff */
[----:B---3--:R-:W-:Y:S02]  /*0a30*/  I2FP.F32.U32 R26, R26 ;  /* 0x0000001a001a7245 */ /* 0x008fe40000201000 */
[----:B----4-:R-:W-:-:S03]  /*0a40*/  I2FP.F32.U32 R28, R27 ;  /* 0x0000001b001c7245 */ /* 0x010fc60000201000 */
[----:B--2---:R-:W-:Y:S01]  /*0a50*/  FADD R26, R26, -R17 ;  /* 0x800000111a1a7221 */ /* 0x004fe20000000000 */
[----:B-----5:R-:W-:-:S03]  /*0a60*/  I2FP.F32.U32 R16, R21 ;  /* 0x0000001500107245 */ /* 0x020fc60000201000 */
[----:B------:R-:W-:Y:S01]  /*0a70*/  FFMA R9, R26, R26, R9 ;  /* 0x0000001a1a097223 */ /* 0x000fe20000000009 */
[----:B------:R-:W-:Y:S01]  /*0a80*/  FADD R28, R28, -R5 ;  /* 0x800000051c1c7221 */ /* 0x000fe20000000000 */
[----:B------:R-:W-:-:S03]  /*0a90*/  I2FP.F32.U32 R24, R24 ;  /* 0x0000001800187245 */ /* 0x000fc60000201000 */
[----:B------:R-:W-:Y:S01]  /*0aa0*/  FFMA R9, R28, R28, R9 ;  /* 0x0000001c1c097223 */ /* 0x000fe20000000009 */
[----:B------:R-:W-:Y:S01]  /*0ab0*/  FADD R16, R16, -R23 ;  /* 0x8000001710107221 */ /* 0x000fe20000000000 */
[----:B------:R-:W-:-:S03]  /*0ac0*/  FADD R24, R24, -R25 ;  /* 0x8000001918187221 */ /* 0x000fc60000000000 */
[----:B------:R-:W-:-:S04]  /*0ad0*/  FFMA R9, R16, R16, R9 ;  /* 0x0000001010097223 */ /* 0x000fc80000000009 */
[----:B------:R-:W-:-:S07]  /*0ae0*/  FFMA R9, R24, R24, R9 ;  /* 0x0000001818097223 */ /* 0x000fce0000000009 */
.L_x_62:
[----:B------:R-:W-:Y:S05]  /*0af0*/  BRA.U !UP1, `(.L_x_61) ;  /* 0x00000001098c7547 */ /* 0x000fea000b800000 */
[----:B------:R-:W-:Y:S01]  /*0b00*/  UISETP.NE.AND UP0, UPT, UR4, 0x1, UPT ;  /* 0x000000010400788c */ /* 0x000fe2000bf05270 */
[----:B------:R-:W-:-:S04]  /*0b10*/  LOP3.LUT R4, R4, 0x1, RZ, 0xc0, !PT ;  /* 0x0000000104047812 */ /* 0x000fc800078ec0ff */
[----:B------:R-:W-:-:S04]  /*0b20*/  ISETP.NE.U32.AND P1, PT, R4, 0x1, PT ;  /* 0x000000010400780c */ /* 0x000fc80003f25070 */
[----:B------:R-:W-:Y:S09]  /*0b30*/  BRA.U !UP0, `(.L_x_63) ;  /* 0x0000000108507547 */ /* 0x000ff2000b800000 */
        /* <DEDUP_REMOVED lines=12> */
[----:B------:R-:W5:Y:S01]  /*0c00*/  LD.E R16, desc[UR14][R16.64+0x4] ;  /* 0x0000040e10107980 */ /* 0x000f62000c101900 */
[----:B------:R-:W-:Y:S01]  /*0c10*/  VIADD R22, R22, 0x2 ;  /* 0x0000000216167836 */ /* 0x000fe20000000000 */
[----:B---3--:R-:W-:Y:S02]  /*0c20*/  I2FP.F32.U32 R18, R18 ;  /* 0x0000001200127245 */ /* 0x008fe40000201000 */
[----:B----4-:R-:W-:-:S03]  /*0c30*/  I2FP.F32.U32 R19, R19 ;  /* 0x0000001300137245 */ /* 0x010fc60000201000 */
[----:B--2---:R-:W-:Y:S02]  /*0c40*/  FADD R18, R18, -R15 ;  /* 0x8000000f12127221 */ /* 0x004fe40000000000 */
[----:B-----5:R-:W-:Y:S02]  /*0c50*/  FADD R24, R19, -R16 ;  /* 0x8000001013187221 */ /* 0x020fe40000000000 */
[----:B------:R-:W-:-:S04]  /*0c60*/  FFMA R9, R18, R18, R9 ;  /* 0x0000001212097223 */ /* 0x000fc80000000009 */
[----:B------:R-:W-:-:S07]  /*0c70*/  FFMA R9, R24, R24, R9 ;  /* 0x0000001818097223 */ /* 0x000fce0000000009 */
.L_x_63:
[----:B------:R-:W-:Y:S05]  /*0c80*/  @P1 BRA `(.L_x_61) ;  /* 0x0000000000281947 */ /* 0x000fea0003800000 */
[----:B------:R-:W0:Y:S01]  /*0c90*/  LDCU.64 UR16, c[0x0][0x380] ;  /* 0x00007000ff1077ac */ /* 0x000e220008000a00 */
[----:B------:R-:W-:-:S04]  /*0ca0*/  IMAD.IADD R5, R11, 0x1, R22 ;  /* 0x000000010b057824 */ /* 0x000fc800078e0216 */
[----:B------:R-:W-:-:S06]  /*0cb0*/  IMAD.WIDE.U32 R4, R5, 0x4, R2 ;  /* 0x0000000405047825 */ /* 0x000fcc00078e0002 */
[----:B------:R-:W2:Y:S01]  /*0cc0*/  LD.E R5, desc[UR14][R4.64] ;  /* 0x0000000e04057980 */ /* 0x000ea2000c101900 */
[----:B0-----:R-:W-:-:S04]  /*0cd0*/  IADD3 R14, P1, P2, R0, UR16, R22 ;  /* 0x00000010000e7c10 */ /* 0x001fc8000fa3e016 */
[----:B------:R-:W-:-:S05]  /*0ce0*/  IADD3.X R15, PT, PT, R20, UR17, RZ, P1, P2 ;  /* 0x00000011140f7c10 */ /* 0x000fca0008fe44ff */
[----:B------:R-:W3:Y:S02]  /*0cf0*/  LDG.E.U8.CONSTANT R14, desc[UR14][R14.64] ;  /* 0x0000000e0e0e7981 */ /* 0x000ee4000c1e9100 */
[----:B---3--:R-:W-:-:S05]  /*0d00*/  I2FP.F32.U32 R0, R14 ;  /* 0x0000000e00007245 */ /* 0x008fca0000201000 */
[----:B--2---:R-:W-:-:S04]  /*0d10*/  FADD R0, R0, -R5 ;  /* 0x8000000500007221 */ /* 0x004fc80000000000 */
[----:B------:R-:W-:-:S07]  /*0d20*/  FFMA R9, R0, R0, R9 ;  /* 0x0000000000097223 */ /* 0x000fce0000000009 */
.L_x_61:
[----:B------:R-:W-:Y:S05]  /*0d30*/  @P0 BRA `(.L_x_64) ;  /* 0xfffffff400c40947 */ /* 0x000fea000383ffff */
.L_x_58:
[----:B------:R-:W-:Y:S01]  /*0d40*/  I2FP.F32.S32 R0, UR12 ;  /* 0x0000000c00007c45 */ /* 0x000fe20008201400 */
[----:B------:R-:W-:Y:S04]  /*0d50*/  BSSY.RECONVERGENT B0, `(.L_x_65) ;  /* 0x000000d000007945 */ /* 0x000fe80003800200 */
[----:B------:R-:W-:-:S04]  /*0d60*/  FMUL R4, R0, -65025 ;  /* 0xc77e010000047820 */ /* 0x000fc80000400000 */
        /* <DEDUP_REMOVED lines=10> */
[----:B------:R-:W-:Y:S05]  /*0e10*/  CALL.REL.NOINC `($__internal_2_$__cuda_sm3x_div_rn_noftz_f32_slowpath) ;  /* 0x0000000000207944 */ /* 0x000fea0003c00000 */
.L_x_66:
[----:B------:R-:W-:Y:S05]  /*0e20*/  BSYNC.RECONVERGENT B0 ;  /* 0x0000000000007941 */ /* 0x000fea0003800200 */
.L_x_65:
[----:B------:R-:W0:Y:S01]  /*0e30*/  LDC.64 R2, c[0x0][0x3b8] ;  /* 0x0000ee00ff027b82 */ /* 0x000e220000000a00 */
[----:B------:R-:W1:Y:S01]  /*0e40*/  LDCU UR4, c[0x0][0x3b0] ;  /* 0x00007600ff0477ac */ /* 0x000e620008000800 */
[----:B------:R-:W-:Y:S01]  /*0e50*/  FADD R5, R0, 1 ;  /* 0x3f80000000057421 */ /* 0x000fe20000000000 */
[----:B-1----:R-:W-:-:S04]  /*0e60*/  IMAD R7, R7, UR4, R6 ;  /* 0x0000000407077c24 */ /* 0x002fc8000f8e0206 */
[----:B0-----:R-:W-:-:S05]  /*0e70*/  IMAD.WIDE R2, R7, 0x4, R2 ;  /* 0x0000000407027825 */ /* 0x001fca00078e0202 */
[----:B------:R-:W-:Y:S01]  /*0e80*/  STG.E desc[UR14][R2.64], R5 ;  /* 0x0000000502007986 */ /* 0x000fe2000c10190e */
[----:B------:R-:W-:Y:S05]  /*0e90*/  EXIT ;  /* 0x000000000000794d */ /* 0x000fea0003800000 */
        .weak           $__internal_2_$__cuda_sm3x_div_rn_noftz_f32_slowpath
        .type           $__internal_2_$__cuda_sm3x_div_rn_noftz_f32_slowpath,@function
        .size           $__internal_2_$__cuda_sm3x_div_rn_noftz_f32_slowpath,(.L_x_121 - $__internal_2_$__cuda_sm3x_div_rn_noftz_f32_slowpath)
$__internal_2_$__cuda_sm3x_div_rn_noftz_f32_slowpath:
[----:B------:R-:W-:Y:S01]  /*0ea0*/  SHF.R.U32.HI R5, RZ, 0x17, R4 ;  /* 0x00000017ff057819 */ /* 0x000fe20000011604 */
[----:B------:R-:W-:Y:S01]  /*0eb0*/  BSSY.RECONVERGENT B1, `(.L_x_67) ;  /* 0x0000063000017945 */ /* 0x000fe20003800200 */
[----:B------:R-:W-:Y:S02]  /*0ec0*/  SHF.R.U32.HI R0, RZ, 0x17, R3 ;  /* 0x00000017ff007819 */ /* 0x000fe40000011603 */
[----:B------:R-:W-:Y:S02]  /*0ed0*/  LOP3.LUT R5, R5, 0xff, RZ, 0xc0, !PT ;  /* 0x000000ff05057812 */ /* 0x000fe400078ec0ff */
[----:B------:R-:W-:Y:S02]  /*0ee0*/  LOP3.LUT R12, R0, 0xff, RZ, 0xc0, !PT ;  /* 0x000000ff000c7812 */ /* 0x000fe400078ec0ff */
[----:B------:R-:W-:-:S03]  /*0ef0*/  IADD3 R9, PT, PT, R5, -0x1, RZ ;  /* 0xffffffff05097810 */ /* 0x000fc60007ffe0ff */
[----:B------:R-:W-:Y:S01]  /*0f00*/  VIADD R10, R12, 0xffffffff ;  /* 0xffffffff0c0a7836 */ /* 0x000fe20000000000 */
[----:B------:R-:W-:-:S04]  /*0f10*/  ISETP.GT.U32.AND P0, PT, R9, 0xfd, PT ;  /* 0x000000fd0900780c */ /* 0x000fc80003f04070 */
[----:B------:R-:W-:-:S13]  /*0f20*/  ISETP.GT.U32.OR P0, PT, R10, 0xfd, P0 ;  /* 0x000000fd0a00780c */ /* 0x000fda0000704470 */
[----:B------:R-:W-:Y:S01]  /*0f30*/  @!P0 IMAD.MOV.U32 R8, RZ, RZ, RZ ;  /* 0x000000ffff088224 */ /* 0x000fe200078e00ff */
[----:B------:R-:W-:Y:S06]  /*0f40*/  @!P0 BRA `(.L_x_68) ;  /* 0x0000000000608947 */ /* 0x000fec0003800000 */
[----:B------:R-:W-:Y:S01]  /*0f50*/  FSETP.GTU.FTZ.AND P0, PT, |R3|, +INF , PT ;  /* 0x7f8000000300780b */ /* 0x000fe20003f1c200 */
[----:B------:R-:W-:Y:S01]  /*0f60*/  IMAD.MOV.U32 R0, RZ, RZ, R4 ;  /* 0x000000ffff007224 */ /* 0x000fe200078e0004 */
        /* <DEDUP_REMOVED lines=20> */
[----:B------:R-:W-:-:S03]  /*10b0*/  @!P1 FFMA R4, R0, 1.84467440737095516160e+19, RZ ;  /* 0x5f80000000049823 */ /* 0x000fc600000000ff */
[----:B------:R-:W-:-:S07]  /*10c0*/  @!P1 IADD3 R8, PT, PT, R8, 0x40, RZ ;  /* 0x0000004008089810 */ /* 0x000fce0007ffe0ff */
.L_x_68:
[----:B------:R-:W-:Y:S01]  /*10d0*/  LEA R9, R5, 0xc0800000, 0x17 ;  /* 0xc080000005097811 */ /* 0x000fe200078eb8ff */
[----:B------:R-:W-:Y:S04]  /*10e0*/  BSSY.RECONVERGENT B2, `(.L_x_73) ;  /* 0x0000036000027945 */ /* 0x000fe80003800200 */
[----:B------:R-:W-:Y:S02]  /*10f0*/  IMAD.IADD R9, R4, 0x1, -R9 ;  /* 0x0000000104097824 */ /* 0x000fe400078e0a09 */
[----:B------:R-:W-:Y:S02]  /*1100*/  VIADD R4, R12, 0xffffff81 ;  /* 0xffffff810c047836 */ /* 0x000fe40000000000 */
[----:B------:R-:W0:Y:S01]  /*1110*/  MUFU.RCP R10, R9 ;  /* 0x00000009000a7308 */ /* 0x000e220000001000 */
[----:B------:R-:W-:Y:S01]  /*1120*/  FADD.FTZ R11, -R9, -RZ ;  /* 0x800000ff090b7221 */ /* 0x000fe20000010100 */
[C---:B------:R-:W-:Y:S01]  /*1130*/  IMAD R0, R4.reuse, -0x800000, R3 ;  /* 0xff80000004007824 */ /* 0x040fe200078e0203 */
[----:B------:R-:W-:-:S05]  /*1140*/  IADD3 R5, PT, PT, R4, 0x7f, -R5 ;  /* 0x0000007f04057810 */ /* 0x000fca0007ffe805 */
        /* <DEDUP_REMOVED lines=21> */
[CCC-:B------:R-:W-:Y:S01]  /*12a0*/  FFMA.RZ R3, R12.reuse, R10.reuse, R13.reuse ;  /* 0x0000000a0c037223 */ /* 0x1c0fe2000000c00d */
[C---:B------:R-:W-:Y:S01]  /*12b0*/  IADD3 R8, PT, PT, R9.reuse, 0x20, RZ ;  /* 0x0000002009087810 */ /* 0x040fe20007ffe0ff */
[CCC-:B------:R-:W-:Y:S01]  /*12c0*/  FFMA.RM R4, R12.reuse, R10.reuse, R13.reuse ;  /* 0x0000000a0c047223 */ /* 0x1c0fe2000000400d */
[----:B------:R-:W-:Y:S02]  /*12d0*/  ISETP.NE.AND P2, PT, R9, RZ, PT ;  /* 0x000000ff0900720c */ /* 0x000fe40003f45270 */
[----:B------:R-:W-:Y:S01]  /*12e0*/  LOP3.LUT R5, R3, 0x7fffff, RZ, 0xc0, !PT ;  /* 0x007fffff03057812 */ /* 0x000fe200078ec0ff */
[----:B------:R-:W-:Y:S01]  /*12f0*/  FFMA.RP R3, R12, R10, R13 ;  /* 0x0000000a0c037223 */ /* 0x000fe2000000800d */
[----:B------:R-:W-:Y:S01]  /*1300*/  ISETP.NE.AND P1, PT, R9, RZ, PT ;  /* 0x000000ff0900720c */ /* 0x000fe20003f25270 */
[----:B------:R-:W-:Y:S01]  /*1310*/  IMAD.MOV R9, RZ, RZ, -R9 ;  /* 0x000000ffff097224 */ /* 0x000fe200078e0a09 */
[----:B------:R-:W-:Y:S02]  /*1320*/  LOP3.LUT R5, R5, 0x800000, RZ, 0xfc, !PT ;  /* 0x0080000005057812 */ /* 0x000fe400078efcff */
[----:B------:R-:W-:-:S02]  /*1330*/  FSETP.NEU.FTZ.AND P0, PT, R3, R4, PT ;  /* 0x000000040300720b */ /* 0x000fc40003f1d000 */
[----:B------:R-:W-:Y:S02]  /*1340*/  SHF.L.U32 R8, R5, R8, RZ ;  /* 0x0000000805087219 */ /* 0x000fe400000006ff */
[----:B------:R-:W-:Y:S02]  /*1350*/  SEL R4, R9, RZ, P2 ;  /* 0x000000ff09047207 */ /* 0x000fe40001000000 */
[----:B------:R-:W-:Y:S02]  /*1360*/  ISETP.NE.AND P1, PT, R8, RZ, P1 ;  /* 0x000000ff0800720c */ /* 0x000fe40000f25270 */
[----:B------:R-:W-:Y:S02]  /*1370*/  SHF.R.U32.HI R4, RZ, R4, R5 ;  /* 0x00000004ff047219 */ /* 0x000fe40000011605 */
[----:B------:R-:W-:Y:S02]  /*1380*/  PLOP3.LUT P0, PT, P0, P1, PT, 0xf8, 0x8f ;  /* 0x00000000008f781c */ /* 0x000fe40000703f70 */
[----:B------:R-:W-:-:S02]  /*1390*/  SHF.R.U32.HI R8, RZ, 0x1, R4 ;  /* 0x00000001ff087819 */ /* 0x000fc40000011604 */
[----:B------:R-:W-:-:S04]  /*13a0*/  SEL R3, RZ, 0x1, !P0 ;  /* 0x00000001ff037807 */ /* 0x000fc80004000000 */
[----:B------:R-:W-:-:S04]  /*13b0*/  LOP3.LUT R3, R3, 0x1, R8, 0xf8, !PT ;  /* 0x0000000103037812 */ /* 0x000fc800078ef808 */
[----:B------:R-:W-:-:S05]  /*13c0*/  LOP3.LUT R3, R3, R4, RZ, 0xc0, !PT ;  /* 0x0000000403037212 */ /* 0x000fca00078ec0ff */
[----:B------:R-:W-:-:S05]  /*13d0*/  IMAD.IADD R3, R8, 0x1, R3 ;  /* 0x0000000108037824 */ /* 0x000fca00078e0203 */
[----:B------:R-:W-:Y:S01]  /*13e0*/  LOP3.LUT R0, R3, R0, RZ, 0xfc, !PT ;  /* 0x0000000003007212 */ /* 0x000fe200078efcff */
[----:B------:R-:W-:Y:S06]  /*13f0*/  BRA `(.L_x_76) ;  /* 0x0000000000107947 */ /* 0x000fec0003800000 */
.L_x_75:
[----:B------:R-:W-:-:S04]  /*1400*/  LOP3.LUT R0, R0, 0x80000000, RZ, 0xc0, !PT ;  /* 0x8000000000007812 */ /* 0x000fc800078ec0ff */
[----:B------:R-:W-:Y:S01]  /*1410*/  LOP3.LUT R0, R0, 0x7f800000, RZ, 0xfc, !PT ;  /* 0x7f80000000007812 */ /* 0x000fe200078efcff */
[----:B------:R-:W-:Y:S06]  /*1420*/  BRA `(.L_x_76) ;  /* 0x0000000000047947 */ /* 0x000fec0003800000 */
.L_x_74:
[----:B------:R-:W-:-:S07]  /*1430*/  IMAD R0, R5, 0x800000, R0 ;  /* 0x0080000005007824 */ /* 0x000fce00078e0200 */
.L_x_76:
[----:B------:R-:W-:Y:S05]  /*1440*/  BSYNC.RECONVERGENT B2 ;  /* 0x0000000000027941 */ /* 0x000fea0003800200 */
.L_x_73:
[----:B------:R-:W-:Y:S05]  /*1450*/  BRA `(.L_x_77) ;  /* 0x0000000000207947 */ /* 0x000fea0003800000 */
.L_x_72:
[----:B------:R-:W-:-:S04]  /*1460*/  LOP3.LUT R0, R4, 0x80000000, R3, 0x48, !PT ;  /* 0x8000000004007812 */ /* 0x000fc800078e4803 */
[----:B------:R-:W-:Y:S01]  /*1470*/  LOP3.LUT R0, R0, 0x7f800000, RZ, 0xfc, !PT ;  /* 0x7f80000000007812 */ /* 0x000fe200078efcff */
[----:B------:R-:W-:Y:S06]  /*1480*/  BRA `(.L_x_77) ;  /* 0x0000000000147947 */ /* 0x000fec0003800000 */
.L_x_71:
[----:B------:R-:W-:Y:S01]  /*1490*/  LOP3.LUT R0, R4, 0x80000000, R3, 0x48, !PT ;  /* 0x8000000004007812 */ /* 0x000fe200078e4803 */
[----:B------:R-:W-:Y:S06]  /*14a0*/  BRA `(.L_x_77) ;  /* 0x00000000000c7947 */ /* 0x000fec0003800000 */
.L_x_70:
[----:B------:R-:W0:Y:S01]  /*14b0*/  MUFU.RSQ R0, -QNAN ;  /* 0xffc0000000007908 */ /* 0x000e220000001400 */
[----:B------:R-:W-:Y:S05]  /*14c0*/  BRA `(.L_x_77) ;  /* 0x0000000000047947 */ /* 0x000fea0003800000 */
.L_x_69:
[----:B------:R-:W-:-:S07]  /*14d0*/  FADD.FTZ R0, R3, R0 ;  /* 0x0000000003007221 */ /* 0x000fce0000010000 */
.L_x_77:
[----:B------:R-:W-:Y:S05]  /*14e0*/  BSYNC.RECONVERGENT B1 ;  /* 0x0000000000017941 */ /* 0x000fea0003800200 */
.L_x_67:
[----:B------:R-:W-:-:S04]  /*14f0*/  IMAD.MOV.U32 R3, RZ, RZ, 0x0 ;  /* 0x00000000ff037424 */ /* 0x000fc800078e00ff */
[----:B0-----:R-:W-:Y:S05]  /*1500*/  RET.REL.NODEC R2 `(_ZN7trading4cuda16ssdTemplateMatchEPKhiiiPKfiiiiiiPf) ;  /* 0xffffffe802bc7950 */ /* 0x001fea0003c3ffff */
.L_x_78:
        /* <DEDUP_REMOVED lines=15> */
.L_x_121:


//--------------------- .text._ZN7trading4cuda16nccTemplateMatchEPKhiiiPKfiiffiiiiPf --------------------------
	.section	.text._ZN7trading4cuda16nccTemplateMatchEPKhiiiPKfiiffiiiiPf,"ax",@progbits
	.align	128
        .global         _ZN7trading4cuda16nccTemplateMatchEPKhiiiPKfiiffiiiiPf
        .type           _ZN7trading4cuda16nccTemplateMatchEPKhiiiPKfiiffiiiiPf,@function
        .size           _ZN7trading4cuda16nccTemplateMatchEPKhiiiPKfiiffiiiiPf,(.L_x_123 - _ZN7trading4cuda16nccTemplateMatchEPKhiiiPKfiiffiiiiPf)
        .other          _ZN7trading4cuda16nccTemplateMatchEPKhiiiPKfiiffiiiiPf,@"STO_CUDA_ENTRY STV_DEFAULT"
_ZN7trading4cuda16nccTemplateMatchEPKhiiiPKfiiffiiiiPf:
.text._ZN7trading4cuda16nccTemplateMatchEPKhiiiPKfiiffiiiiPf:
[----:B------:R-:W-:Y:S01]  /*0000*/  LDC R1, c[0x0][0x37c] ;  /* 0x0000df00ff017b82 */ /* 0x000fe20000000800 */
[----:B------:R-:W0:Y:S07]  /*0010*/  S2R R0, SR_TID.X ;  /* 0x0000000000007919 */ /* 0x000e2e0000002100 */
[----:B------:R-:W0:Y:S01]  /*0020*/  LDC R9, c[0x0][0x360] ;  /* 0x0000d800ff097b82 */ /* 0x000e220000000800 */
[----:B------:R-:W1:Y:S01]  /*0030*/  LDCU.64 UR8, c[0x0][0x3a0] ;  /* 0x00007400ff0877ac */ /* 0x000e620008000a00 */
[----:B------:R-:W-:Y:S01]  /*0040*/  BSSY.RECONVERGENT B0, `(.L_x_79) ;  /* 0x000001b000007945 */ /* 0x000fe20003800200 */
[----:B------:R-:W0:Y:S01]  /*0050*/  S2R R3, SR_TID.Y ;  /* 0x0000000000037919 */ /* 0x000e220000002200 */
[----:B------:R-:W2:Y:S04]  /*0060*/  LDCU.64 UR10, c[0x0][0x3b0] ;  /* 0x00007600ff0a77ac */ /* 0x000ea80008000a00 */
[----:B------:R-:W3:Y:S01]  /*0070*/  S2UR UR4, SR_CTAID.X ;  /* 0x00000000000479c3 */ /* 0x000ee20000002500 */
[----:B------:R-:W4:Y:S07]  /*0080*/  LDCU.64 UR12, c[0x0][0x358] ;  /* 0x00006b00ff0c77ac */ /* 0x000f2e0008000a00 */
[----:B------:R-:W5:Y:S01]  /*0090*/  S2UR UR5, SR_CTAID.Y ;  /* 0x00000000000579c3 */ /* 0x000f620000002600 */
[----:B-1----:R-:W-:-:S07]  /*00a0*/  UIMAD UR7, UR9, UR8, URZ ;  /* 0x00000008090772a4 */ /* 0x002fce000f8e02ff */
[----:B------:R-:W5:Y:S01]  /*00b0*/  LDC R8, c[0x0][0x364] ;  /* 0x0000d900ff087b82 */ /* 0x000f620000000800 */
[----:B------:R-:W-:Y:S02]  /*00c0*/  IMAD.U32 R4, RZ, RZ, UR7 ;  /* 0x00000007ff047e24 */ /* 0x000fe4000f8e00ff */
[C-C-:B0-----:R-:W-:Y:S02]  /*00d0*/  IMAD R2, R9.reuse, R3, R0.reuse ;  /* 0x0000000309027224 */ /* 0x141fe400078e0200 */
[----:B---3--:R-:W-:-:S03]  /*00e0*/  IMAD R0, R9, UR4, R0 ;  /* 0x0000000409007c24 */ /* 0x008fc6000f8e0200 */
[----:B------:R-:W-:-:S04]  /*00f0*/  ISETP.GE.AND P0, PT, R2, UR7, PT ;  /* 0x0000000702007c0c */ /* 0x000fc8000bf06270 */
[----:B------:R-:W-:Y:S01]  /*0100*/  ISETP.GT.OR P0, PT, R4, 0x1000, P0 ;  /* 0x000010000400780c */ /* 0x000fe20000704670 */
[----:B-----5:R-:W-:-:S12]  /*0110*/  IMAD R3, R8, UR5, R3 ;  /* 0x0000000508037c24 */ /* 0x020fd8000f8e0203 */
[----:B--2-4-:R-:W-:Y:S05]  /*0120*/  @P0 BRA `(.L_x_80) ;  /* 0x0000000000300947 */ /* 0x014fea0003800000 */
[----:B------:R-:W0:Y:S01]  /*0130*/  S2R R11, SR_CgaCtaId ;  /* 0x00000000000b7919 */ /* 0x000e220000008800 */
[----:B------:R-:W1:Y:S01]  /*0140*/  LDC.64 R6, c[0x0][0x398] ;  /* 0x0000e600ff067b82 */ /* 0x000e620000000a00 */
[----:B------:R-:W-:Y:S01]  /*0150*/  MOV R4, 0x400 ;  /* 0x0000040000047802 */ /* 0x000fe20000000f00 */
[----:B------:R-:W-:-:S03]  /*0160*/  IMAD R9, R9, R8, RZ ;  /* 0x0000000809097224 */ /* 0x000fc600078e02ff */
[----:B0-----:R-:W-:-:S07]  /*0170*/  LEA R11, R11, R4, 0x18 ;  /* 0x000000040b0b7211 */ /* 0x001fce00078ec0ff */
.L_x_81:
[----:B01----:R-:W-:-:S06]  /*0180*/  IMAD.WIDE.U32 R4, R2, 0x4, R6 ;  /* 0x0000000402047825 */ /* 0x003fcc00078e0006 */
[----:B------:R-:W2:Y:S01]  /*0190*/  LDG.E.CONSTANT R4, desc[UR12][R4.64] ;  /* 0x0000000c04047981 */ /* 0x000ea2000c1e9900 */
[----:B------:R-:W-:Y:S01]  /*01a0*/  LEA R13, R2, R11, 0x2 ;  /* 0x0000000b020d7211 */ /* 0x000fe200078e10ff */
[----:B------:R-:W-:-:S05]  /*01b0*/  IMAD.IADD R2, R9, 0x1, R2 ;  /* 0x0000000109027824 */ /* 0x000fca00078e0202 */
[----:B------:R-:W-:Y:S01]  /*01c0*/  ISETP.GE.AND P0, PT, R2, UR7, PT ;  /* 0x0000000702007c0c */ /* 0x000fe2000bf06270 */
[----:B--2---:R0:W-:-:S12]  /*01d0*/  STS [R13], R4 ;  /* 0x000000040d007388 */ /* 0x0041d80000000800 */
[----:B------:R-:W-:Y:S05]  /*01e0*/  @!P0 BRA `(.L_x_81) ;  /* 0xfffffffc00e48947 */ /* 0x000fea000383ffff */
.L_x_80:
[----:B------:R-:W-:Y:S05]  /*01f0*/  BSYNC.RECONVERGENT B0 ;  /* 0x0000000000007941 */ /* 0x000fea0003800200 */
.L_x_79:
[----:B------:R-:W1:Y:S01]  /*0200*/  LDCU.64 UR4, c[0x0][0x3b8] ;  /* 0x00007700ff0477ac */ /* 0x000e620008000a00 */
[----:B------:R-:W-:Y:S01]  /*0210*/  IADD3 R2, PT, PT, R3, UR11, RZ ;  /* 0x0000000b03027c10 */ /* 0x000fe2000fffe0ff */
[----:B0-----:R-:W-:Y:S01]  /*0220*/  VIADD R4, R0, UR10 ;  /* 0x0000000a00047c36 */ /* 0x001fe20008000000 */
[----:B-1----:R-:W-:Y:S02]  /*0230*/  UIADD3 UR5, UPT, UPT, UR11, UR5, URZ ;  /* 0x000000050b057290 */ /* 0x002fe4000fffe0ff */
[----:B------:R-:W-:Y:S01]  /*0240*/  UIADD3 UR4, UPT, UPT, UR10, UR4, URZ ;  /* 0x000000040a047290 */ /* 0x000fe2000fffe0ff */
[----:B------:R-:W-:Y:S03]  /*0250*/  BAR.SYNC.DEFER_BLOCKING 0x0 ;  /* 0x0000000000007b1d */ /* 0x000fe60000010000 */
[----:B------:R-:W-:-:S04]  /*0260*/  ISETP.GE.AND P0, PT, R2, UR5, PT ;  /* 0x0000000502007c0c */ /* 0x000fc8000bf06270 */
[----:B------:R-:W-:-:S13]  /*0270*/  ISETP.GE.OR P0, PT, R4, UR4, P0 ;  /* 0x0000000404007c0c */ /* 0x000fda0008706670 */
[----:B------:R-:W-:Y:S05]  /*0280*/  @P0 EXIT ;  /* 0x000000000000094d */ /* 0x000fea0003800000 */
[----:B------:R-:W0:Y:S01]  /*0290*/  LDCU.64 UR4, c[0x0][0x388] ;  /* 0x00007100ff0477ac */ /* 0x000e220008000a00 */
[----:B------:R-:W-:Y:S01]  /*02a0*/  IADD3 R6, PT, PT, R2, UR9, RZ ;  /* 0x0000000902067c10 */ /* 0x000fe2000fffe0ff */
[----:B------:R-:W-:-:S03]  /*02b0*/  VIADD R5, R4, UR8 ;  /* 0x0000000804057c36 */ /* 0x000fc60008000000 */
[----:B0-----:R-:W-:-:S04]  /*02c0*/  ISETP.GT.AND P0, PT, R6, UR5, PT ;  /* 0x0000000506007c0c */ /* 0x001fc8000bf04270 */
[----:B------:R-:W-:-:S13]  /*02d0*/  ISETP.GT.OR P0, PT, R5, UR4, P0 ;  /* 0x0000000405007c0c */ /* 0x000fda0008704670 */
[----:B------:R-:W-:Y:S05]  /*02e0*/  @P0 EXIT ;  /* 0x000000000000094d */ /* 0x000fea0003800000 */
[----:B------:R-:W0:Y:S01]  /*02f0*/  S2UR UR5, SR_CgaCtaId ;  /* 0x00000000000579c3 */ /* 0x000e220000008800 */
[----:B------:R-:W1:Y:S01]  /*0300*/  LDCU.64 UR10, c[0x0][0x398] ;  /* 0x00007300ff0a77ac */ /* 0x000e620008000a00 */
[----:B------:R-:W-:Y:S02]  /*0310*/  HFMA2 R6, -RZ, RZ, 0, 0 ;  /* 0x00000000ff067431 */ /* 0x000fe400000001ff */
[----:B------:R-:W-:Y:S01]  /*0320*/  IMAD.MOV.U32 R5, RZ, RZ, RZ ;  /* 0x000000ffff057224 */ /* 0x000fe200078e00ff */
[----:B------:R-:W-:Y:S01]  /*0330*/  MOV R20, RZ ;  /* 0x000000ff00147202 */ /* 0x000fe20000000f00 */
[----:B------:R-:W-:Y:S01]  /*0340*/  UMOV UR4, 0x400 ;  /* 0x0000040000047882 */ /* 0x000fe20000000000 */
[----:B------:R-:W-:Y:S01]  /*0350*/  UISETP.GE.AND UP0, UPT, UR7, 0x1001, UPT ;  /* 0x000010010700788c */ /* 0x000fe2000bf06270 */
        /* <DEDUP_REMOVED lines=10> */
[----:B------:R-:W-:Y:S02]  /*0400*/  HFMA2 R5, -RZ, RZ, 0, 0 ;  /* 0x00000000ff057431 */ /* 0x000fe400000001ff */
[----:B------:R-:W-:Y:S01]  /*0410*/  IMAD.U32 R10, RZ, RZ, UR6 ;  /* 0x00000006ff0a7e24 */ /* 0x000fe2000f8e00ff */
[----:B------:R-:W-:Y:S01]  /*0420*/  MOV R11, UR5 ;  /* 0x00000005000b7c02 */ /* 0x000fe20008000f00 */
[----:B------:R-:W-:Y:S01]  /*0430*/  IMAD.MOV.U32 R20, RZ, RZ, RZ ;  /* 0x000000ffff147224 */ /* 0x000fe200078e00ff */
[----:B------:R-:W-:Y:S01]  /*0440*/  CS2R R6, SRZ ;  /* 0x0000000000067805 */ /* 0x000fe2000001ff00 */
[----:B------:R-:W-:Y:S02]  /*0450*/  ULOP3.LUT UR9, UR8, 0x7, URZ, 0xc0, !UPT ;  /* 0x0000000708097892 */ /* 0x000fe4000f8ec0ff */
[----:B------:R-:W-:Y:S02]  /*0460*/  ULOP3.LUT UR10, UR8, 0x3, URZ, 0xc0, !UPT ;  /* 0x00000003080a7892 */ /* 0x000fe4000f8ec0ff */
[----:B------:R-:W-:-:S12]  /*0470*/  ULOP3.LUT UR4, UR8, 0x7ffffff8, URZ, 0xc0, !UPT ;  /* 0x7ffffff808047892 */ /* 0x000fd8000f8ec0ff */
.L_x_88:
[----:B------:R-:W0:Y:S01]  /*0480*/  LDC.64 R12, c[0x0][0x3a0] ;  /* 0x0000e800ff0c7b82 */ /* 0x000e220000000a00 */
[----:B------:R-:W1:Y:S01]  /*0490*/  LDCU UR8, c[0x0][0x390] ;  /* 0x00007200ff0877ac */ /* 0x000e620008000800 */
[----:B------:R-:W-:Y:S01]  /*04a0*/  IMAD.IADD R8, R2, 0x1, R7 ;  /* 0x0000000102087824 */ /* 0x000fe200078e0207 */
[----:B------:R-:W-:Y:S01]  /*04b0*/  SHF.R.S32.HI R18, RZ, 0x1f, R4 ;  /* 0x0000001fff127819 */ /* 0x000fe20000011404 */
[----:B------:R-:W-:Y:S02]  /*04c0*/  IMAD.MOV.U32 R23, RZ, RZ, RZ ;  /* 0x000000ffff177224 */ /* 0x000fe400078e00ff */
[----:B-1----:R-:W-:Y:S01]  /*04d0*/  IMAD R17, R8, UR8, RZ ;  /* 0x0000000808117c24 */ /* 0x002fe2000f8e02ff */
[----:B0-----:R-:W-:Y:S01]  /*04e0*/  ISETP.GE.U32.AND P1, PT, R12, 0x8, PT ;  /* 0x000000080c00780c */ /* 0x001fe20003f26070 */
[C---:B------:R-:W-:Y:S01]  /*04f0*/  IMAD R8, R7.reuse, R12, RZ ;  /* 0x0000000c07087224 */ /* 0x040fe200078e02ff */
[----:B------:R-:W-:Y:S02]  /*0500*/  IADD3 R7, PT, PT, R7, 0x1, RZ ;  /* 0x0000000107077810 */ /* 0x000fe40007ffe0ff */
[----:B------:R-:W-:-:S02]  /*0510*/  IADD3 R9, P2, PT, R4, R17, RZ ;  /* 0x0000001104097210 */ /* 0x000fc40007f5e0ff */
[----:B------:R-:W-:Y:S02]  /*0520*/  ISETP.NE.AND P0, PT, R7, R13, PT ;  /* 0x0000000d0700720c */ /* 0x000fe40003f05270 */
[----:B------:R-:W-:-:S04]  /*0530*/  SHF.R.S32.HI R13, RZ, 0x1f, R17 ;  /* 0x0000001fff0d7819 */ /* 0x000fc80000011411 */
[----:B------:R-:W-:Y:S01]  /*0540*/  IADD3.X R21, PT, PT, R18, R13, RZ, P2, !PT ;  /* 0x0000000d12157210 */ /* 0x000fe200017fe4ff */
[----:B------:R-:W-:Y:S06]  /*0550*/  @!P1 BRA `(.L_x_83) ;  /* 0x0000000400049947 */ /* 0x000fec0003800000 */
[----:B------:R-:W0:Y:S01]  /*0560*/  LDCU.64 UR14, c[0x0][0x380] ;  /* 0x00007000ff0e77ac */ /* 0x000e220008000a00 */
[----:B------:R-:W-:Y:S01]  /*0570*/  IMAD.WIDE.U32 R14, R8, 0x4, R10 ;  /* 0x00000004080e7825 */ /* 0x000fe200078e000a */
[----:B------:R-:W-:Y:S02]  /*0580*/  UIADD3 UR8, UPT, UPT, -UR4, URZ, URZ ;  /* 0x000000ff04087290 */ /* 0x000fe4000fffe1ff */
[----:B------:R-:W-:-:S05]  /*0590*/  IADD3 R14, P4, PT, R14, 0x10, RZ ;  /* 0x000000100e0e7810 */ /* 0x000fca0007f9e0ff */
[----:B------:R-:W-:Y:S01]  /*05a0*/  IMAD.X R15, RZ, RZ, R15, P4 ;  /* 0x000000ffff0f7224 */ /* 0x000fe200020e060f */
[----:B0-----:R-:W-:-:S04]  /*05b0*/  IADD3 R16, P1, P2, R17, UR14, R4 ;  /* 0x0000000e11107c10 */ /* 0x001fc8000fa3e004 */
[----:B------:R-:W-:Y:S02]  /*05c0*/  IADD3 R16, P3, PT, R16, 0x3, RZ ;  /* 0x0000000310107810 */ /* 0x000fe40007f7e0ff */
[----:B------:R-:W-:-:S04]  /*05d0*/  IADD3.X R17, PT, PT, R13, UR15, R18, P1, P2 ;  /* 0x0000000f0d117c10 */ /* 0x000fc80008fe4412 */
[----:B------:R-:W-:-:S07]  /*05e0*/  IADD3.X R17, PT, PT, RZ, R17, RZ, P3, !PT ;  /* 0x00000011ff117210 */ /* 0x000fce0001ffe4ff */
.L_x_84:
[----:B------:R-:W2:Y:S04]  /*05f0*/  LDG.E.U8.CONSTANT R25, desc[UR12][R16.64+-0x3] ;  /* 0xfffffd0c10197981 */ /* 0x000ea8000c1e9100 */
[----:B------:R-:W3:Y:S04]  /*0600*/  LD.E R26, desc[UR12][R14.64+-0x10] ;  /* 0xfffff00c0e1a7980 */ /* 0x000ee8000c101900 */
[----:B------:R-:W4:Y:S04]  /*0610*/  LDG.E.U8.CONSTANT R24, desc[UR12][R16.64+-0x2] ;  /* 0xfffffe0c10187981 */ /* 0x000f28000c1e9100 */
[----:B------:R-:W5:Y:S04]  /*0620*/  LD.E R23, desc[UR12][R14.64+-0xc] ;  /* 0xfffff40c0e177980 */ /* 0x000f68000c101900 */
[----:B------:R-:W5:Y:S04]  /*0630*/  LDG.E.U8.CONSTANT R22, desc[UR12][R16.64+-0x1] ;  /* 0xffffff0c10167981 */ /* 0x000f68000c1e9100 */
[----:B------:R-:W5:Y:S04]  /*0640*/  LD.E R18, desc[UR12][R14.64+-0x8] ;  /* 0xfffff80c0e127980 */ /* 0x000f68000c101900 */
[----:B------:R-:W5:Y:S04]  /*0650*/  LDG.E.U8.CONSTANT R19, desc[UR12][R16.64] ;  /* 0x0000000c10137981 */ /* 0x000f68000c1e9100 */
[----:B------:R-:W5:Y:S01]  /*0660*/  LD.E R13, desc[UR12][R14.64+-0x4] ;  /* 0xfffffc0c0e0d7980 */ /* 0x000f62000c101900 */
[----:B--2---:R-:W-:-:S05]  /*0670*/  I2FP.F32.U32 R27, R25 ;  /* 0x00000019001b7245 */ /* 0x004fca0000201000 */
[C---:B---3--:R-:W-:Y:S01]  /*0680*/  FFMA R26, R27.reuse, R26, R6 ;  /* 0x0000001a1b1a7223 */ /* 0x048fe20000000006 */
[C---:B------:R-:W-:Y:S01]  /*0690*/  FADD R25, R27.reuse, R5 ;  /* 0x000000051b197221 */ /* 0x040fe20000000000 */
[----:B------:R-:W-:Y:S01]  /*06a0*/  FFMA R20, R27, R27, R20 ;  /* 0x0000001b1b147223 */ /* 0x000fe20000000014 */
[----:B----4-:R-:W-:Y:S01]  /*06b0*/  I2FP.F32.U32 R27, R24 ;  /* 0x00000018001b7245 */ /* 0x010fe20000201000 */
[----:B------:R-:W2:Y:S04]  /*06c0*/  LDG.E.U8.CONSTANT R5, desc[UR12][R16.64+0x1] ;  /* 0x0000010c10057981 */ /* 0x000ea8000c1e9100 */
[C---:B-----5:R-:W-:Y:S01]  /*06d0*/  FFMA R26, R27.reuse, R23, R26 ;  /* 0x000000171b1a7223 */ /* 0x060fe2000000001a */
[----:B------:R-:W3:Y:S01]  /*06e0*/  LD.E R6, desc[UR12][R14.64] ;  /* 0x0000000c0e067980 */ /* 0x000ee2000c101900 */
[----:B------:R-:W-:Y:S01]  /*06f0*/  FFMA R28, R27, R27, R20 ;  /* 0x0000001b1b1c7223 */ /* 0x000fe20000000014 */
[----:B------:R-:W-:Y:S01]  /*0700*/  I2FP.F32.U32 R23, R22 ;  /* 0x0000001600177245 */ /* 0x000fe20000201000 */
[----:B------:R-:W-:Y:S01]  /*0710*/  FADD R22, R25, R27 ;  /* 0x0000001b19167221 */ /* 0x000fe20000000000 */
[----:B------:R-:W4:Y:S03]  /*0720*/  LDG.E.U8.CONSTANT R20, desc[UR12][R16.64+0x2] ;  /* 0x0000020c10147981 */ /* 0x000f26000c1e9100 */
[----:B------:R-:W-:-:S02]  /*0730*/  FFMA R27, R23, R18, R26 ;  /* 0x00000012171b7223 */ /* 0x000fc4000000001a */
[----:B------:R-:W5:Y:S01]  /*0740*/  LDG.E.U8.CONSTANT R18, desc[UR12][R16.64+0x3] ;  /* 0x0000030c10127981 */ /* 0x000f62000c1e9100 */
[----:B------:R-:W-:Y:S01]  /*0750*/  I2FP.F32.U32 R24, R19 ;  /* 0x0000001300187245 */ /* 0x000fe20000201000 */
[----:B------:R-:W-:Y:S02]  /*0760*/  FADD R25, R22, R23 ;  /* 0x0000001716197221 */ /* 0x000fe40000000000 */
[----:B------:R-:W5:Y:S01]  /*0770*/  LD.E R19, desc[UR12][R14.64+0x4] ;  /* 0x0000040c0e137980 */ /* 0x000f62000c101900 */
[----:B------:R-:W-:Y:S01]  /*0780*/  FFMA R23, R23, R23, R28 ;  /* 0x0000001717177223 */ /* 0x000fe2000000001c */
[----:B------:R-:W-:Y:S02]  /*0790*/  FFMA R27, R24, R13, R27 ;  /* 0x0000000d181b7223 */ /* 0x000fe4000000001b */
[----:B------:R0:W5:Y:S01]  /*07a0*/  LDG.E.U8.CONSTANT R22, desc[UR12][R16.64+0x4] ;  /* 0x0000040c10167981 */ /* 0x000162000c1e9100 */
[----:B------:R-:W-:-:S03]  /*07b0*/  FADD R25, R25, R24 ;  /* 0x0000001819197221 */ /* 0x000fc60000000000 */
[----:B------:R-:W5:Y:S01]  /*07c0*/  LD.E R13, desc[UR12][R14.64+0x8] ;  /* 0x0000080c0e0d7980 */ /* 0x000f62000c101900 */
[----:B------:R-:W-:-:S03]  /*07d0*/  FFMA R24, R24, R24, R23 ;  /* 0x0000001818187223 */ /* 0x000fc60000000017 */
[----:B------:R1:W5:Y:S01]  /*07e0*/  LD.E R23, desc[UR12][R14.64+0xc] ;  /* 0x00000c0c0e177980 */ /* 0x000362000c101900 */
[----:B------:R-:W-:Y:S01]  /*07f0*/  UIADD3 UR8, UPT, UPT, UR8, 0x8, URZ ;  /* 0x0000000808087890 */ /* 0x000fe2000fffe0ff */
[----:B0-----:R-:W-:-:S03]  /*0800*/  IADD3 R16, P1, PT, R16, 0x8, RZ ;  /* 0x0000000810107810 */ /* 0x001fc60007f3e0ff */
[----:B------:R-:W-:Y:S02]  /*0810*/  UISETP.NE.AND UP0, UPT, UR8, URZ, UPT ;  /* 0x000000ff0800728c */ /* 0x000fe4000bf05270 */
[----:B------:R-:W-:Y:S01]  /*0820*/  IMAD.X R17, RZ, RZ, R17, P1 ;  /* 0x000000ffff117224 */ /* 0x000fe200008e0611 */
[----:B-1----:R-:W-:-:S04]  /*0830*/  IADD3 R14, P1, PT, R14, 0x20, RZ ;  /* 0x000000200e0e7810 */ /* 0x002fc80007f3e0ff */
[----:B------:R-:W-:Y:S02]  /*0840*/  IADD3.X R15, PT, PT, RZ, R15, RZ, P1, !PT ;  /* 0x0000000fff0f7210 */ /* 0x000fe40000ffe4ff */
[----:B--2---:R-:W-:-:S05]  /*0850*/  I2FP.F32.U32 R5, R5 ;  /* 0x0000000500057245 */ /* 0x004fca0000201000 */
[----:B---3--:R-:W-:Y:S01]  /*0860*/  FFMA R6, R5, R6, R27 ;  /* 0x0000000605067223 */ /* 0x008fe2000000001b */
[----:B------:R-:W-:Y:S01]  /*0870*/  FADD R25, R25, R5 ;  /* 0x0000000519197221 */ /* 0x000fe20000000000 */
[----:B------:R-:W-:Y:S01]  /*0880*/  FFMA R24, R5, R5, R24 ;  /* 0x0000000505187223 */ /* 0x000fe20000000018 */
[----:B----4-:R-:W-:Y:S02]  /*0890*/  I2FP.F32.U32 R5, R20 ;  /* 0x0000001400057245 */ /* 0x010fe40000201000 */
[----:B-----5:R-:W-:-:S03]  /*08a0*/  I2FP.F32.U32 R18, R18 ;  /* 0x0000001200127245 */ /* 0x020fc60000201000 */
[----:B------:R-:W-:Y:S01]  /*08b0*/  FADD R25, R25, R5 ;  /* 0x0000000519197221 */ /* 0x000fe20000000000 */
[C---:B------:R-:W-:Y:S01]  /*08c0*/  FFMA R27, R5.reuse, R5, R24 ;  /* 0x00000005051b7223 */ /* 0x040fe20000000018 */
[----:B------:R-:W-:Y:S02]  /*08d0*/  FFMA R6, R5, R19, R6 ;  /* 0x0000001305067223 */ /* 0x000fe40000000006 */
[----:B------:R-:W-:Y:S01]  /*08e0*/  FADD R25, R25, R18 ;  /* 0x0000001219197221 */ /* 0x000fe20000000000 */
[C---:B------:R-:W-:Y:S01]  /*08f0*/  FFMA R27, R18.reuse, R18, R27 ;  /* 0x00000012121b7223 */ /* 0x040fe2000000001b */
[----:B------:R-:W-:Y:S01]  /*0900*/  I2FP.F32.U32 R22, R22 ;  /* 0x0000001600167245 */ /* 0x000fe20000201000 */
[----:B------:R-:W-:-:S04]  /*0910*/  FFMA R6, R18, R13, R6 ;  /* 0x0000000d12067223 */ /* 0x000fc80000000006 */
[----:B------:R-:W-:Y:S01]  /*0920*/  FADD R5, R25, R22 ;  /* 0x0000001619057221 */ /* 0x000fe20000000000 */
[C---:B------:R-:W-:Y:S01]  /*0930*/  FFMA R20, R22.reuse, R22, R27 ;  /* 0x0000001616147223 */ /* 0x040fe2000000001b */
[----:B------:R-:W-:Y:S01]  /*0940*/  FFMA R6, R22, R23, R6 ;  /* 0x0000001716067223 */ /* 0x000fe20000000006 */
[----:B------:R-:W-:Y:S06]  /*0950*/  BRA.U UP0, `(.L_x_84) ;  /* 0xfffffffd00247547 */ /* 0x000fec000b83ffff */
[----:B------:R-:W-:-:S07]  /*0960*/  IMAD.U32 R23, RZ, RZ, UR4 ;  /* 0x00000004ff177e24 */ /* 0x000fce000f8e00ff */
.L_x_83:
[----:B------:R-:W-:-:S09]  /*0970*/  UISETP.NE.AND UP0, UPT, UR9, URZ, UPT ;  /* 0x000000ff0900728c */ /* 0x000fd2000bf05270 */
[----:B------:R-:W-:Y:S05]  /*0980*/  BRA.U !UP0, `(.L_x_85) ;  /* 0x0000000508307547 */ /* 0x000fea000b800000 */
[----:B------:R-:W-:Y:S02]  /*0990*/  UIADD3 UR8, UPT, UPT, UR9, -0x1, URZ ;  /* 0xffffffff09087890 */ /* 0x000fe4000fffe0ff */
[----:B------:R-:W-:Y:S02]  /*09a0*/  UISETP.NE.AND UP1, UPT, UR10, URZ, UPT ;  /* 0x000000ff0a00728c */ /* 0x000fe4000bf25270 */
[----:B------:R-:W-:-:S09]  /*09b0*/  UISETP.GE.U32.AND UP0, UPT, UR8, 0x3, UPT ;  /* 0x000000030800788c */ /* 0x000fd2000bf06070 */
[----:B------:R-:W-:Y:S05]  /*09c0*/  BRA.U !UP0, `(.L_x_86) ;  /* 0x0000000108887547 */ /* 0x000fea000b800000 */
[----:B------:R-:W0:Y:S01]  /*09d0*/  LDCU.64 UR14, c[0x0][0x380] ;  /* 0x00007000ff0e77ac */ /* 0x000e220008000a00 */
[CC--:B------:R-:W-:Y:S02]  /*09e0*/  IADD3 R17, P3, PT, R8.reuse, R23.reuse, RZ ;  /* 0x0000001708117210 */ /* 0x0c0fe40007f7e0ff */
[----:B------:R-:W-:-:S03]  /*09f0*/  IADD3 R19, PT, PT, R8, R23, RZ ;  /* 0x0000001708137210 */ /* 0x000fc60007ffe0ff */
[----:B------:R-:W-:Y:S02]  /*0a00*/  IMAD.X R24, RZ, RZ, RZ, P3 ;  /* 0x000000ffff187224 */ /* 0x000fe400018e06ff */
[----:B------:R-:W-:-:S06]  /*0a10*/  IMAD.WIDE.U32 R18, R19, 0x4, R10 ;  /* 0x0000000413127825 */ /* 0x000fcc00078e000a */
        /* <DEDUP_REMOVED lines=15> */
[----:B------:R-:W-:Y:S01]  /*0b10*/  FADD R5, R5, R29 ;  /* 0x0000001d05057221 */ /* 0x000fe20000000000 */
[C---:B------:R-:W-:Y:S01]  /*0b20*/  FFMA R20, R29.reuse, R29, R20 ;  /* 0x0000001d1d147223 */ /* 0x040fe20000000014 */
[----:B--2---:R-:W-:Y:S01]  /*0b30*/  FFMA R6, R29, R19, R6 ;  /* 0x000000131d067223 */ /* 0x004fe20000000006 */
[----:B-----5:R-:W-:Y:S01]  /*0b40*/  I2FP.F32.U32 R19, R24 ;  /* 0x0000001800137245 */ /* 0x020fe20000201000 */
        /* <DEDUP_REMOVED lines=9> */
[----:B------:R-:W-:-:S07]  /*0be0*/  FFMA R6, R13, R28, R27 ;  /* 0x0000001c0d067223 */ /* 0x000fce000000001b */
.L_x_86:
[----:B------:R-:W-:Y:S05]  /*0bf0*/  BRA.U !UP1, `(.L_x_85) ;  /* 0x0000000109947547 */ /* 0x000fea000b800000 */
[----:B------:R-:W-:Y:S01]  /*0c00*/  UISETP.NE.AND UP0, UPT, UR10, 0x1, UPT ;  /* 0x000000010a00788c */ /* 0x000fe2000bf05270 */
[----:B------:R-:W-:-:S08]  /*0c10*/  LOP3.LUT P1, RZ, R12, 0x1, RZ, 0xc0, !PT ;  /* 0x000000010cff7812 */ /* 0x000fd0000782c0ff */
[----:B------:R-:W-:Y:S05]  /*0c20*/  BRA.U !UP0, `(.L_x_87) ;  /* 0x0000000108587547 */ /* 0x000fea000b800000 */
[----:B------:R-:W0:Y:S01]  /*0c30*/  LDCU.64 UR14, c[0x0][0x380] ;  /* 0x00007000ff0e77ac */ /* 0x000e220008000a00 */
[C---:B------:R-:W-:Y:S01]  /*0c40*/  IADD3 R15, P4, PT, R8.reuse, R23, RZ ;  /* 0x00000017080f7210 */ /* 0x040fe20007f9e0ff */
[----:B------:R-:W-:-:S03]  /*0c50*/  IMAD.IADD R17, R8, 0x1, R23 ;  /* 0x0000000108117824 */ /* 0x000fc600078e0217 */
[----:B------:R-:W-:Y:S01]  /*0c60*/  IADD3.X R24, PT, PT, RZ, RZ, RZ, P4, !PT ;  /* 0x000000ffff187210 */ /* 0x000fe200027fe4ff */
        /* <DEDUP_REMOVED lines=12> */
[----:B------:R-:W-:Y:S01]  /*0d30*/  FADD R5, R5, R19 ;  /* 0x0000001305057221 */ /* 0x000fe20000000000 */
[C---:B------:R-:W-:Y:S01]  /*0d40*/  FFMA R20, R19.reuse, R19, R20 ;  /* 0x0000001313147223 */ /* 0x040fe20000000014 */
[----:B--2---:R-:W-:Y:S02]  /*0d50*/  FFMA R6, R19, R17, R6 ;  /* 0x0000001113067223 */ /* 0x004fe40000000006 */
[----:B------:R-:W-:Y:S01]  /*0d60*/  FADD R5, R5, R25 ;  /* 0x0000001905057221 */ /* 0x000fe20000000000 */
[C---:B------:R-:W-:Y:S01]  /*0d70*/  FFMA R20, R25.reuse, R25, R20 ;  /* 0x0000001919147223 */ /* 0x040fe20000000014 */
[----:B-----5:R-:W-:-:S07]  /*0d80*/  FFMA R6, R25, R15, R6 ;  /* 0x0000000f19067223 */ /* 0x020fce0000000006 */
.L_x_87:
[----:B------:R-:W-:Y:S05]  /*0d90*/  @!P1 BRA `(.L_x_85) ;  /* 0x00000000002c9947 */ /* 0x000fea0003800000 */
[----:B------:R-:W0:Y:S02]  /*0da0*/  LDCU.64 UR14, c[0x0][0x380] ;  /* 0x00007000ff0e77ac */ /* 0x000e240008000a00 */
[----:B0-----:R-:W-:Y:S02]  /*0db0*/  IADD3 R12, P1, P2, R9, UR14, R23 ;  /* 0x0000000e090c7c10 */ /* 0x001fe4000fa3e017 */
[----:B------:R-:W-:Y:S02]  /*0dc0*/  IADD3 R9, PT, PT, R8, R23, RZ ;  /* 0x0000001708097210 */ /* 0x000fe40007ffe0ff */
[----:B------:R-:W-:-:S03]  /*0dd0*/  IADD3.X R13, PT, PT, R21, UR15, RZ, P1, P2 ;  /* 0x0000000f150d7c10 */ /* 0x000fc60008fe44ff */
[----:B------:R-:W-:Y:S02]  /*0de0*/  IMAD.WIDE.U32 R8, R9, 0x4, R10 ;  /* 0x0000000409087825 */ /* 0x000fe400078e000a */
[----:B------:R-:W2:Y:S04]  /*0df0*/  LDG.E.U8.CONSTANT R12, desc[UR12][R12.64] ;  /* 0x0000000c0c0c7981 */ /* 0x000ea8000c1e9100 */
[----:B------:R-:W3:Y:S01]  /*0e00*/  LD.E R9, desc[UR12][R8.64] ;  /* 0x0000000c08097980 */ /* 0x000ee2000c101900 */
[----:B--2---:R-:W-:-:S05]  /*0e10*/  I2FP.F32.U32 R15, R12 ;  /* 0x0000000c000f7245 */ /* 0x004fca0000201000 */
[----:B------:R-:W-:Y:S01]  /*0e20*/  FADD R5, R5, R15 ;  /* 0x0000000f05057221 */ /* 0x000fe20000000000 */
[C---:B------:R-:W-:Y:S01]  /*0e30*/  FFMA R20, R15.reuse, R15, R20 ;  /* 0x0000000f0f147223 */ /* 0x040fe20000000014 */
[----:B---3--:R-:W-:-:S07]  /*0e40*/  FFMA R6, R15, R9, R6 ;  /* 0x000000090f067223 */ /* 0x008fce0000000006 */
.L_x_85:
[----:B------:R-:W-:Y:S05]  /*0e50*/  @P0 BRA `(.L_x_88) ;  /* 0xfffffff400880947 */ /* 0x000fea000383ffff */
.L_x_82:
[----:B------:R-:W-:Y:S01]  /*0e60*/  I2FP.F32.S32 R7, UR7 ;  /* 0x0000000700077c45 */ /* 0x000fe20008201400 */
[----:B------:R-:W-:Y:S03]  /*0e70*/  BSSY.RECONVERGENT B0, `(.L_x_89) ;  /* 0x000000d000007945 */ /* 0x000fe60003800200 */
        /* <DEDUP_REMOVED lines=10> */
[----:B------:R-:W-:Y:S05]  /*0f20*/  CALL.REL.NOINC `($__internal_4_$__cuda_sm3x_div_rn_noftz_f32_slowpath) ;  /* 0x00000004005c7944 */ /* 0x000fea0003c00000 */
[----:B------:R-:W-:-:S07]  /*0f30*/  MOV R9, R2 ;  /* 0x0000000200097202 */ /* 0x000fce0000000f00 */
.L_x_90:
[----:B------:R-:W-:Y:S05]  /*0f40*/  BSYNC.RECONVERGENT B0 ;  /* 0x0000000000007941 */ /* 0x000fea0003800200 */
.L_x_89:
[----:B------:R-:W0:Y:S01]  /*0f50*/  LDCU UR4, c[0x0][0x3a8] ;  /* 0x00007500ff0477ac */ /* 0x000e220008000800 */
[----:B------:R-:W1:Y:S01]  /*0f60*/  MUFU.RCP R2, R7 ;  /* 0x0000000700027308 */ /* 0x000e620000001000 */
[----:B0-----:R-:W-:Y:S02]  /*0f70*/  IMAD.U32 R8, RZ, RZ, UR4 ;  /* 0x00000004ff087e24 */ /* 0x001fe4000f8e00ff */
[----:B-1----:R-:W-:-:S05]  /*0f80*/  FFMA R11, -R7, R2, 1 ;  /* 0x3f800000070b7423 */ /* 0x002fca0000000102 */
[----:B------:R-:W0:Y:S01]  /*0f90*/  FCHK P0, R8, R7 ;  /* 0x0000000708007302 */ /* 0x000e220000000000 */
[----:B------:R-:W-:-:S04]  /*0fa0*/  FFMA R2, R2, R11, R2 ;  /* 0x0000000b02027223 */ /* 0x000fc80000000002 */
[----:B------:R-:W-:-:S04]  /*0fb0*/  FFMA R4, R2, UR4, RZ ;  /* 0x0000000402047c23 */ /* 0x000fc800080000ff */
[----:B------:R-:W-:-:S04]  /*0fc0*/  FFMA R11, -R7, R4, UR4 ;  /* 0x00000004070b7e23 */ /* 0x000fc80008000104 */
[----:B------:R-:W-:Y:S01]  /*0fd0*/  FFMA R4, R2, R11, R4 ;  /* 0x0000000b02047223 */ /* 0x000fe20000000004 */
[----:B0-----:R-:W-:Y:S06]  /*0fe0*/  @!P0 BRA `(.L_x_91) ;  /* 0x0000000000148947 */ /* 0x001fec0003800000 */
[----:B------:R-:W0:Y:S01]  /*0ff0*/  LDCU UR4, c[0x0][0x3a8] ;  /* 0x00007500ff0477ac */ /* 0x000e220008000800 */
[----:B------:R-:W-:Y:S02]  /*1000*/  MOV R4, 0x1030 ;  /* 0x0000103000047802 */ /* 0x000fe40000000f00 */
[----:B0-----:R-:W-:-:S07]  /*1010*/  MOV R2, UR4 ;  /* 0x0000000400027c02 */ /* 0x001fce0008000f00 */
[----:B------:R-:W-:Y:S05]  /*1020*/  CALL.REL.NOINC `($__internal_4_$__cuda_sm3x_div_rn_noftz_f32_slowpath) ;  /* 0x00000004001c7944 */ /* 0x000fea0003c00000 */
[----:B------:R-:W-:-:S07]  /*1030*/  IMAD.MOV.U32 R4, RZ, RZ, R2 ;  /* 0x000000ffff047224 */ /* 0x000fce00078e0002 */
.L_x_91:
[----:B------:R-:W0:Y:S01]  /*1040*/  LDC.64 R10, c[0x0][0x3a8] ;  /* 0x0000ea00ff0a7b82 */ /* 0x000e220000000a00 */
[----:B------:R-:W-:Y:S01]  /*1050*/  FFMA R20, R9, -R5, R20 ;  /* 0x8000000509147223 */ /* 0x000fe20000000014 */
[----:B------:R-:W-:Y:S01]  /*1060*/  BSSY.RECONVERGENT B0, `(.L_x_92) ;  /* 0x000000f000007945 */ /* 0x000fe20003800200 */
[----:B0-----:R-:W-:-:S04]  /*1070*/  FFMA R11, -R4, R10, R11 ;  /* 0x0000000a040b7223 */ /* 0x001fc8000000010b */
[----:B------:R-:W-:-:S04]  /*1080*/  FMUL R2, R20, R11 ;  /* 0x0000000b14027220 */ /* 0x000fc80000400000 */
[----:B------:R0:W1:Y:S01]  /*1090*/  MUFU.RSQ R13, R2 ;  /* 0x00000002000d7308 */ /* 0x0000620000001400 */
[----:B------:R-:W-:-:S04]  /*10a0*/  IADD3 R8, PT, PT, R2, -0xd000000, RZ ;  /* 0xf300000002087810 */ /* 0x000fc80007ffe0ff */
[----:B------:R-:W-:-:S13]  /*10b0*/  ISETP.GT.U32.AND P0, PT, R8, 0x727fffff, PT ;  /* 0x727fffff0800780c */ /* 0x000fda0003f04070 */
[----:B01----:R-:W-:Y:S05]  /*10c0*/  @!P0 BRA `(.L_x_93) ;  /* 0x0000000000108947 */ /* 0x003fea0003800000 */
[----:B------:R-:W-:-:S07]  /*10d0*/  MOV R14, 0x10f0 ;  /* 0x000010f0000e7802 */ /* 0x000fce0000000f00 */
[----:B------:R-:W-:Y:S05]  /*10e0*/  CALL.REL.NOINC `($__internal_3_$__cuda_sm20_sqrt_rn_f32_slowpath) ;  /* 0x0000000000947944 */ /* 0x000fea0003c00000 */
[----:B------:R-:W-:Y:S01]  /*10f0*/  IMAD.MOV.U32 R11, RZ, RZ, R8 ;  /* 0x000000ffff0b7224 */ /* 0x000fe200078e0008 */
[----:B------:R-:W-:Y:S06]  /*1100*/  BRA `(.L_x_94) ;  /* 0x0000000000107947 */ /* 0x000fec0003800000 */
.L_x_93:
[----:B------:R-:W-:Y:S01]  /*1110*/  FMUL.FTZ R11, R2, R13 ;  /* 0x0000000d020b7220 */ /* 0x000fe20000410000 */
[----:B------:R-:W-:-:S03]  /*1120*/  FMUL.FTZ R8, R13, 0.5 ;  /* 0x3f0000000d087820 */ /* 0x000fc60000410000 */
[----:B------:R-:W-:-:S04]  /*1130*/  FFMA R2, -R11, R11, R2 ;  /* 0x0000000b0b027223 */ /* 0x000fc80000000102 */
[----:B------:R-:W-:-:S07]  /*1140*/  FFMA R11, R2, R8, R11 ;  /* 0x00000008020b7223 */ /* 0x000fce000000000b */
.L_x_94:
[----:B------:R-:W-:Y:S05]  /*1150*/  BSYNC.RECONVERGENT B0 ;  /* 0x0000000000007941 */ /* 0x000fea0003800200 */
.L_x_92:
[----:B------:R-:W-:Y:S01]  /*1160*/  FSETP.GT.AND P0, PT, R11, 9.9999999747524270788e-07, PT ;  /* 0x358637bd0b00780b */ /* 0x000fe20003f04000 */
[----:B------:R-:W-:Y:S01]  /*1170*/  BSSY.RECONVERGENT B0, `(.L_x_95) ;  /* 0x0000016000007945 */ /* 0x000fe20003800200 */
[----:B------:R-:W-:-:S11]  /*1180*/  HFMA2 R13, -RZ, RZ, 0, 0 ;  /* 0x00000000ff0d7431 */ /* 0x000fd600000001ff */
[----:B------:R-:W-:Y:S05]  /*1190*/  @!P0 BRA `(.L_x_96) ;  /* 0x00000000004c8947 */ /* 0x000fea0003800000 */
[----:B------:R-:W0:Y:S01]  /*11a0*/  LDCU UR4, c[0x0][0x3a8] ;  /* 0x00007500ff0477ac */ /* 0x000e220008000800 */
[----:B------:R-:W1:Y:S01]  /*11b0*/  MUFU.RCP R8, R11 ;  /* 0x0000000b00087308 */ /* 0x000e620000001000 */
[----:B------:R-:W-:Y:S01]  /*11c0*/  FFMA R6, -R4, R5, R6 ;  /* 0x0000000504067223 */ /* 0x000fe20000000106 */
[----:B------:R-:W-:Y:S01]  /*11d0*/  FMUL R2, R7, R9 ;  /* 0x0000000907027220 */ /* 0x000fe20000400000 */
[----:B------:R-:W-:Y:S02]  /*11e0*/  BSSY.RECONVERGENT B1, `(.L_x_96) ;  /* 0x000000e000017945 */ /* 0x000fe40003800200 */
[----:B0-----:R-:W-:Y:S01]  /*11f0*/  FFMA R9, -R9, UR4, R6 ;  /* 0x0000000409097c23 */ /* 0x001fe20008000106 */
[----:B-1----:R-:W-:-:S03]  /*1200*/  FFMA R5, R8, -R11, 1 ;  /* 0x3f80000008057423 */ /* 0x002fc6000000080b */
[----:B------:R-:W-:Y:S01]  /*1210*/  FFMA R2, R2, R4, R9 ;  /* 0x0000000402027223 */ /* 0x000fe20000000009 */
[----:B------:R-:W-:-:S03]  /*1220*/  FFMA R5, R8, R5, R8 ;  /* 0x0000000508057223 */ /* 0x000fc60000000008 */
[----:B------:R-:W0:Y:S01]  /*1230*/  FCHK P0, R2, R11 ;  /* 0x0000000b02007302 */ /* 0x000e220000000000 */
[----:B------:R-:W-:-:S04]  /*1240*/  FFMA R4, R2, R5, RZ ;  /* 0x0000000502047223 */ /* 0x000fc800000000ff */
[----:B------:R-:W-:-:S04]  /*1250*/  FFMA R6, R4, -R11, R2 ;  /* 0x8000000b04067223 */ /* 0x000fc80000000002 */
[----:B------:R-:W-:Y:S01]  /*1260*/  FFMA R13, R5, R6, R4 ;  /* 0x00000006050d7223 */ /* 0x000fe20000000004 */
[----:B0-----:R-:W-:Y:S06]  /*1270*/  @!P0 BRA `(.L_x_97) ;  /* 0x0000000000108947 */ /* 0x001fec0003800000 */
[----:B------:R-:W-:Y:S01]  /*1280*/  IMAD.MOV.U32 R7, RZ, RZ, R11 ;  /* 0x000000ffff077224 */ /* 0x000fe200078e000b */
[----:B------:R-:W-:-:S07]  /*1290*/  MOV R4, 0x12b0 ;  /* 0x000012b000047802 */ /* 0x000fce0000000f00 */
[----:B------:R-:W-:Y:S05]  /*12a0*/  CALL.REL.NOINC `($__internal_4_$__cuda_sm3x_div_rn_noftz_f32_slowpath) ;  /* 0x00000000007c7944 */ /* 0x000fea0003c00000 */
[----:B------:R-:W-:-:S07]  /*12b0*/  MOV R13, R2 ;  /* 0x00000002000d7202 */ /* 0x000fce0000000f00 */
.L_x_97:
[----:B------:R-:W-:Y:S05]  /*12c0*/  BSYNC.RECONVERGENT B1 ;  /* 0x0000000000017941 */ /* 0x000fea0003800200 */
.L_x_96:
[----:B------:R-:W-:Y:S05]  /*12d0*/  BSYNC.RECONVERGENT B0 ;  /* 0x0000000000007941 */ /* 0x000fea0003800200 */
.L_x_95:
[----:B------:R-:W0:Y:S01]  /*12e0*/  LDC.64 R4, c[0x0][0x3c0] ;  /* 0x0000f000ff047b82 */ /* 0x000e220000000a00 */
[----:B------:R-:W1:Y:S02]  /*12f0*/  LDCU UR4, c[0x0][0x3b8] ;  /* 0x00007700ff0477ac */ /* 0x000e640008000800 */
[----:B-1----:R-:W-:-:S04]  /*1300*/  IMAD R3, R3, UR4, R0 ;  /* 0x0000000403037c24 */ /* 0x002fc8000f8e0200 */
[----:B0-----:R-:W-:-:S05]  /*1310*/  IMAD.WIDE R2, R3, 0x4, R4 ;  /* 0x0000000403027825 */ /* 0x001fca00078e0204 */
[----:B------:R-:W-:Y:S01]  /*1320*/  STG.E desc[UR12][R2.64], R13 ;  /* 0x0000000d02007986 */ /* 0x000fe2000c10190c */
[----:B------:R-:W-:Y:S05]  /*1330*/  EXIT ;  /* 0x000000000000794d */ /* 0x000fea0003800000 */
        .weak           $__internal_3_$__cuda_sm20_sqrt_rn_f32_slowpath
        .type           $__internal_3_$__cuda_sm20_sqrt_rn_f32_slowpath,@function
        .size           $__internal_3_$__cuda_sm20_sqrt_rn_f32_slowpath,($__internal_4_$__cuda_sm3x_div_rn_noftz_f32_slowpath - $__internal_3_$__cuda_sm20_sqrt_rn_f32_slowpath)
$__internal_3_$__cuda_sm20_sqrt_rn_f32_slowpath:
[----:B------:R-:W-:-:S13]  /*1340*/  LOP3.LUT P0, RZ, R2, 0x7fffffff, RZ, 0xc0, !PT ;  /* 0x7fffffff02ff7812 */ /* 0x000fda000780c0ff */
[----:B------:R-:W-:Y:S01]  /*1350*/  @!P0 IMAD.MOV.U32 R8, RZ, RZ, R2 ;  /* 0x000000ffff088224 */ /* 0x000fe200078e0002 */
[----:B------:R-:W-:Y:S06]  /*1360*/  @!P0 BRA `(.L_x_98) ;  /* 0x0000000000408947 */ /* 0x000fec0003800000 */
[----:B------:R-:W-:-:S13]  /*1370*/  FSETP.GEU.FTZ.AND P0, PT, R2, RZ, PT ;  /* 0x000000ff0200720b */ /* 0x000fda0003f1e000 */
[----:B------:R-:W-:Y:S01]  /*1380*/  @!P0 MOV R8, 0x7fffffff ;  /* 0x7fffffff00088802 */ /* 0x000fe20000000f00 */
[----:B------:R-:W-:Y:S06]  /*1390*/  @!P0 BRA `(.L_x_98) ;  /* 0x0000000000348947 */ /* 0x000fec0003800000 */
[----:B------:R-:W-:-:S13]  /*13a0*/  FSETP.GTU.FTZ.AND P0, PT, |R2|, +INF , PT ;  /* 0x7f8000000200780b */ /* 0x000fda0003f1c200 */
[----:B------:R-:W-:Y:S01]  /*13b0*/  @P0 FADD.FTZ R8, R2, 1 ;  /* 0x3f80000002080421 */ /* 0x000fe20000010000 */
[----:B------:R-:W-:Y:S06]  /*13c0*/  @P0 BRA `(.L_x_98) ;  /* 0x0000000000280947 */ /* 0x000fec0003800000 */
[----:B------:R-:W-:-:S13]  /*13d0*/  FSETP.NEU.FTZ.AND P0, PT, |R2|, +INF , PT ;  /* 0x7f8000000200780b */ /* 0x000fda0003f1d200 */
[----:B------:R-:W-:-:S04]  /*13e0*/  @P0 FFMA R10, R2, 1.84467440737095516160e+19, RZ ;  /* 0x5f800000020a0823 */ /* 0x000fc800000000ff */
[----:B------:R-:W0:Y:S02]  /*13f0*/  @P0 MUFU.RSQ R11, R10 ;  /* 0x0000000a000b0308 */ /* 0x000e240000001400 */
[----:B0-----:R-:W-:Y:S01]  /*1400*/  @P0 FMUL.FTZ R13, R10, R11 ;  /* 0x0000000b0a0d0220 */ /* 0x001fe20000410000 */
[----:B------:R-:W-:-:S03]  /*1410*/  @P0 FMUL.FTZ R11, R11, 0.5 ;  /* 0x3f0000000b0b0820 */ /* 0x000fc60000410000 */
[----:B------:R-:W-:-:S04]  /*1420*/  @P0 FADD.FTZ R8, -R13, -RZ ;  /* 0x800000ff0d080221 */ /* 0x000fc80000010100 */
[----:B------:R-:W-:Y:S01]  /*1430*/  @P0 FFMA R12, R13, R8, R10 ;  /* 0x000000080d0c0223 */ /* 0x000fe2000000000a */
[----:B------:R-:W-:-:S03]  /*1440*/  @!P0 IMAD.MOV.U32 R8, RZ, RZ, R2 ;  /* 0x000000ffff088224 */ /* 0x000fc600078e0002 */
[----:B------:R-:W-:-:S04]  /*1450*/  @P0 FFMA R11, R12, R11, R13 ;  /* 0x0000000b0c0b0223 */ /* 0x000fc8000000000d */
[----:B------:R-:W-:-:S07]  /*1460*/  @P0 FMUL.FTZ R8, R11, 2.3283064365386962891e-10 ;  /* 0x2f8000000b080820 */ /* 0x000fce0000410000 */
.L_x_98:
[----:B------:R-:W-:Y:S01]  /*1470*/  MOV R10, R14 ;  /* 0x0000000e000a7202 */ /* 0x000fe20000000f00 */
[----:B------:R-:W-:-:S04]  /*1480*/  IMAD.MOV.U32 R11, RZ, RZ, 0x0 ;  /* 0x00000000ff0b7424 */ /* 0x000fc800078e00ff */
[----:B------:R-:W-:Y:S05]  /*1490*/  RET.REL.NODEC R10 `(_ZN7trading4cuda16nccTemplateMatchEPKhiiiPKfiiffiiiiPf) ;  /* 0xffffffe80ad87950 */ /* 0x000fea0003c3ffff */
        .weak           $__internal_4_$__cuda_sm3x_div_rn_noftz_f32_slowpath
        .type           $__internal_4_$__cuda_sm3x_div_rn_noftz_f32_slowpath,@function
        .size           $__internal_4_$__cuda_sm3x_div_rn_noftz_f32_slowpath,(.L_x_123 - $__internal_4_$__cuda_sm3x_div_rn_noftz_f32_slowpath)
$__internal_4_$__cuda_sm3x_div_rn_noftz_f32_slowpath:
[----:B------:R-:W-:Y:S01]  /*14a0*/  SHF.R.U32.HI R10, RZ, 0x17, R7 ;  /* 0x00000017ff0a7819 */ /* 0x000fe20000011607 */
[----:B------:R-:W-:Y:S01]  /*14b0*/  BSSY.RECONVERGENT B2, `(.L_x_99) ;  /* 0x0000063000027945 */ /* 0x000fe20003800200 */
[----:B------:R-:W-:Y:S02]  /*14c0*/  SHF.R.U32.HI R8, RZ, 0x17, R2 ;  /* 0x00000017ff087819 */ /* 0x000fe40000011602 */
[----:B------:R-:W-:Y:S02]  /*14d0*/  LOP3.LUT R10, R10, 0xff, RZ, 0xc0, !PT ;  /* 0x000000ff0a0a7812 */ /* 0x000fe400078ec0ff */
[----:B------:R-:W-:Y:S02]  /*14e0*/  LOP3.LUT R14, R8, 0xff, RZ, 0xc0, !PT ;  /* 0x000000ff080e7812 */ /* 0x000fe400078ec0ff */
[----:B------:R-:W-:Y:S02]  /*14f0*/  IADD3 R13, PT, PT, R10, -0x1, RZ ;  /* 0xffffffff0a0d7810 */ /* 0x000fe40007ffe0ff */
[----:B------:R-:W-:Y:S01]  /*1500*/  MOV R11, R7 ;  /* 0x00000007000b7202 */ /* 0x000fe20000000f00 */
[----:B------:R-:W-:Y:S01]  /*1510*/  VIADD R12, R14, 0xffffffff ;  /* 0xffffffff0e0c7836 */ /* 0x000fe20000000000 */
        /* <DEDUP_REMOVED lines=25> */
[----:B------:R-:W-:Y:S02]  /*16b0*/  @!P1 FFMA R11, R7, 1.84467440737095516160e+19, RZ ;  /* 0x5f800000070b9823 */ /* 0x000fe400000000ff */
[----:B------:R-:W-:-:S07]  /*16c0*/  @!P1 IADD3 R8, PT, PT, R8, 0x40, RZ ;  /* 0x0000004008089810 */ /* 0x000fce0007ffe0ff */
.L_x_100:
[----:B------:R-:W-:Y:S01]  /*16d0*/  LEA R12, R10, 0xc0800000, 0x17 ;  /* 0xc08000000a0c7811 */ /* 0x000fe200078eb8ff */
[----:B------:R-:W-:Y:S04]  /*16e0*/  BSSY.RECONVERGENT B3, `(.L_x_105) ;  /* 0x0000036000037945 */ /* 0x000fe80003800200 */
[----:B------:R-:W-:Y:S01]  /*16f0*/  IMAD.IADD R12, R11, 0x1, -R12 ;  /* 0x000000010b0c7824 */ /* 0x000fe200078e0a0c */
[----:B------:R-:W-:-:S03]  /*1700*/  IADD3 R11, PT, PT, R14, -0x7f, RZ ;  /* 0xffffff810e0b7810 */ /* 0x000fc60007ffe0ff */
        /* <DEDUP_REMOVED lines=13> */
[----:B------:R-:W-:-:S04]  /*17e0*/  LOP3.LUT R10, R10, 0xff, RZ, 0xc0, !PT ;  /* 0x000000ff0a0a7812 */ /* 0x000fc800078ec0ff */
[----:B------:R-:W-:-:S05]  /*17f0*/  IADD3 R12, PT, PT, R10, R11, RZ ;  /* 0x0000000b0a0c7210 */ /* 0x000fca0007ffe0ff */
        /* <DEDUP_REMOVED lines=11> */
[-CC-:B------:R-:W-:Y:S01]  /*18b0*/  FFMA.RM R11, R16, R14.reuse, R13.reuse ;  /* 0x0000000e100b7223 */ /* 0x180fe2000000400d */
[C---:B------:R-:W-:Y:S02]  /*18c0*/  ISETP.NE.AND P2, PT, R12.reuse, RZ, PT ;  /* 0x000000ff0c00720c */ /* 0x040fe40003f45270 */
[----:B------:R-:W-:Y:S02]  /*18d0*/  ISETP.NE.AND P1, PT, R12, RZ, PT ;  /* 0x000000ff0c00720c */ /* 0x000fe40003f25270 */
[----:B------:R-:W-:Y:S01]  /*18e0*/  LOP3.LUT R10, R8, 0x7fffff, RZ, 0xc0, !PT ;  /* 0x007fffff080a7812 */ /* 0x000fe200078ec0ff */
[----:B------:R-:W-:Y:S01]  /*18f0*/  FFMA.RP R8, R16, R14, R13 ;  /* 0x0000000e10087223 */ /* 0x000fe2000000800d */
[----:B------:R-:W-:Y:S01]  /*1900*/  IADD3 R13, PT, PT, R12, 0x20, RZ ;  /* 0x000000200c0d7810 */ /* 0x000fe20007ffe0ff */
[----:B------:R-:W-:Y:S01]  /*1910*/  IMAD.MOV R12, RZ, RZ, -R12 ;  /* 0x000000ffff0c7224 */ /* 0x000fe200078e0a0c */
[----:B------:R-:W-:-:S02]  /*1920*/  LOP3.LUT R10, R10, 0x800000, RZ, 0xfc, !PT ;  /* 0x008000000a0a7812 */ /* 0x000fc400078efcff */
        /* <DEDUP_REMOVED lines=9> */
[----:B------:R-:W-:-:S04]  /*19c0*/  LOP3.LUT R8, R8, R11, RZ, 0xc0, !PT ;  /* 0x0000000b08087212 */ /* 0x000fc800078ec0ff */
[----:B------:R-:W-:-:S04]  /*19d0*/  IADD3 R13, PT, PT, R13, R8, RZ ;  /* 0x000000080d0d7210 */ /* 0x000fc80007ffe0ff */
[----:B------:R-:W-:Y:S01]  /*19e0*/  LOP3.LUT R2, R13, R2, RZ, 0xfc, !PT ;  /* 0x000000020d027212 */ /* 0x000fe200078efcff */
[----:B------:R-:W-:Y:S06]  /*19f0*/  BRA `(.L_x_108) ;  /* 0x0000000000107947 */ /* 0x000fec0003800000 */
.L_x_107:
[----:B------:R-:W-:-:S04]  /*1a00*/  LOP3.LUT R2, R2, 0x80000000, RZ, 0xc0, !PT ;  /* 0x8000000002027812 */ /* 0x000fc800078ec0ff */
[----:B------:R-:W-:Y:S01]  /*1a10*/  LOP3.LUT R2, R2, 0x7f800000, RZ, 0xfc, !PT ;  /* 0x7f80000002027812 */ /* 0x000fe200078efcff */
[----:B------:R-:W-:Y:S06]  /*1a20*/  BRA `(.L_x_108) ;  /* 0x0000000000047947 */ /* 0x000fec0003800000 */
.L_x_106:
[----:B------:R-:W-:-:S07]  /*1a30*/  IMAD R2, R11, 0x800000, R2 ;  /* 0x008000000b027824 */ /* 0x000fce00078e0202 */
.L_x_108:
[----:B------:R-:W-:Y:S05]  /*1a40*/  BSYNC.RECONVERGENT B3 ;  /* 0x0000000000037941 */ /* 0x000fea0003800200 */
.L_x_105:
[----:B------:R-:W-:Y:S05]  /*1a50*/  BRA `(.L_x_109) ;  /* 0x0000000000207947 */ /* 0x000fea0003800000 */
.L_x_104:
[----:B------:R-:W-:-:S04]  /*1a60*/  LOP3.LUT R2, R11, 0x80000000, R2, 0x48, !PT ;  /* 0x800000000b027812 */ /* 0x000fc800078e4802 */
[----:B------:R-:W-:Y:S01]  /*1a70*/  LOP3.LUT R2, R2, 0x7f800000, RZ, 0xfc, !PT ;  /* 0x7f80000002027812 */ /* 0x000fe200078efcff */
[----:B------:R-:W-:Y:S06]  /*1a80*/  BRA `(.L_x_109) ;  /* 0x0000000000147947 */ /* 0x000fec0003800000 */
.L_x_103:
[----:B------:R-:W-:Y:S01]  /*1a90*/  LOP3.LUT R2, R11, 0x80000000, R2, 0x48, !PT ;  /* 0x800000000b027812 */ /* 0x000fe200078e4802 */
[----:B------:R-:W-:Y:S06]  /*1aa0*/  BRA `(.L_x_109) ;  /* 0x00000000000c7947 */ /* 0x000fec0003800000 */
.L_x_102:
[----:B------:R-:W0:Y:S01]  /*1ab0*/  MUFU.RSQ R2, -QNAN ;  /* 0xffc0000000027908 */ /* 0x000e220000001400 */
[----:B------:R-:W-:Y:S05]  /*1ac0*/  BRA `(.L_x_109) ;  /* 0x0000000000047947 */ /* 0x000fea0003800000 */
.L_x_101:
[----:B------:R-:W-:-:S07]  /*1ad0*/  FADD.FTZ R2, R2, R7 ;  /* 0x0000000702027221 */ /* 0x000fce0000010000 */
.L_x_109:
[----:B------:R-:W-:Y:S05]  /*1ae0*/  BSYNC.RECONVERGENT B2 ;  /* 0x0000000000027941 */ /* 0x000fea0003800200 */
.L_x_99:
[----:B------:R-:W-:Y:S01]  /*1af0*/  MOV R10, R4 ;  /* 0x00000004000a7202 */ /* 0x000fe20000000f00 */
[----:B------:R-:W-:-:S04]  /*1b00*/  IMAD.MOV.U32 R11, RZ, RZ, 0x0 ;  /* 0x00000000ff0b7424 */ /* 0x000fc800078e00ff */
[----:B0-----:R-:W-:Y:S05]  /*1b10*/  RET.REL.NODEC R10 `(_ZN7trading4cuda16nccTemplateMatchEPKhiiiPKfiiffiiiiPf) ;  /* 0xffffffe40a387950 */ /* 0x001fea0003c3ffff */
.L_x_110:
        /* <DEDUP_REMOVED lines=14> */
.L_x_123:


//--------------------- .text._ZN7trading4cuda18computeRegionStatsEPKhiiiiiiiiiPfS3_ --------------------------
	.section	.text._ZN7trading4cuda18computeRegionStatsEPKhiiiiiiiiiPfS3_,"ax",@progbits
	.align	128
        .global         _ZN7trading4cuda18computeRegionStatsEPKhiiiiiiiiiPfS3_
        .type           _ZN7trading4cuda18computeRegionStatsEPKhiiiiiiiiiPfS3_,@function
        .size           _ZN7trading4cuda18computeRegionStatsEPKhiiiiiiiiiPfS3_,(.L_x_129 - _ZN7trading4cuda18computeRegionStatsEPKhiiiiiiiiiPfS3_)
        .other          _ZN7trading4cuda18computeRegionStatsEPKhiiiiiiiiiPfS3_,@"STO_CUDA_ENTRY STV_DEFAULT"
_ZN7trading4cuda18computeRegionStatsEPKhiiiiiiiiiPfS3_:
.text._ZN7trading4cuda18computeRegionStatsEPKhiiiiiiiiiPfS3_:
[----:B------:R-:W-:Y:S01]  /*0000*/  LDC R1, c[0x0][0x37c] ;  /* 0x0000df00ff017b82 */ /* 0x000fe20000000800 */
[----:B------:R-:W0:Y:S07]  /*0010*/  S2R R3, SR_TID.Y ;  /* 0x0000000000037919 */ /* 0x000e2e0000002200 */
[----:B------:R-:W1:Y:S01]  /*0020*/  LDC R5, c[0x0][0x360] ;  /* 0x0000d800ff057b82 */ /* 0x000e620000000800 */
[----:B------:R-:W2:Y:S01]  /*0030*/  LDCU UR5, c[0x0][0x3a8] ;  /* 0x00007500ff0577ac */ /* 0x000ea20008000800 */
[----:B------:R-:W1:Y:S01]  /*0040*/  S2R R2, SR_TID.X ;  /* 0x0000000000027919 */ /* 0x000e620000002100 */
[----:B------:R-:W2:Y:S05]  /*0050*/  LDCU.64 UR8, c[0x0][0x3a0] ;  /* 0x00007400ff0877ac */ /* 0x000eaa0008000a00 */
[----:B------:R-:W0:Y:S01]  /*0060*/  S2UR UR6, SR_CTAID.Y ;  /* 0x00000000000679c3 */ /* 0x000e220000002600 */
[----:B------:R-:W3:Y:S07]  /*0070*/  LDCU UR7, c[0x0][0x39c] ;  /* 0x00007380ff0777ac */ /* 0x000eee0008000800 */
[----:B------:R-:W0:Y:S01]  /*0080*/  LDC R0, c[0x0][0x364] ;  /* 0x0000d900ff007b82 */ /* 0x000e220000000800 */
[----:B--2---:R-:W-:-:S07]  /*0090*/  UIADD3 UR5, UPT, UPT, UR8, UR5, URZ ;  /* 0x0000000508057290 */ /* 0x004fce000fffe0ff */
[----:B------:R-:W1:Y:S01]  /*00a0*/  S2UR UR4, SR_CTAID.X ;  /* 0x00000000000479c3 */ /* 0x000e620000002500 */
[----:B0-----:R-:W-:-:S05]  /*00b0*/  IMAD R0, R0, UR6, R3 ;  /* 0x0000000600007c24 */ /* 0x001fca000f8e0203 */
[----:B------:R-:W-:Y:S01]  /*00c0*/  IADD3 R20, PT, PT, R0, UR8, RZ ;  /* 0x0000000800147c10 */ /* 0x000fe2000fffe0ff */
[----:B-1----:R-:W-:Y:S01]  /*00d0*/  IMAD R5, R5, UR4, R2 ;  /* 0x0000000405057c24 */ /* 0x002fe2000f8e0202 */
[----:B---3--:R-:W-:Y:S02]  /*00e0*/  UIADD3 UR4, UPT, UPT, UR7, UR9, URZ ;  /* 0x0000000907047290 */ /* 0x008fe4000fffe0ff */
[----:B------:R-:W-:Y:S02]  /*00f0*/  ISETP.GE.AND P0, PT, R20, UR5, PT ;  /* 0x0000000514007c0c */ /* 0x000fe4000bf06270 */
[----:B------:R-:W-:-:S04]  /*0100*/  IADD3 R4, PT, PT, R5, UR7, RZ ;  /* 0x0000000705047c10 */ /* 0x000fc8000fffe0ff */
[----:B------:R-:W-:-:S13]  /*0110*/  ISETP.GE.OR P0, PT, R4, UR4, P0 ;  /* 0x0000000404007c0c */ /* 0x000fda0008706670 */
[----:B------:R-:W-:Y:S05]  /*0120*/  @P0 EXIT ;  /* 0x000000000000094d */ /* 0x000fea0003800000 */
[----:B------:R-:W0:Y:S01]  /*0130*/  LDC R7, c[0x0][0x394] ;  /* 0x0000e500ff077b82 */ /* 0x000e220000000800 */
[----:B------:R-:W1:Y:S01]  /*0140*/  LDCU UR4, c[0x0][0x398] ;  /* 0x00007300ff0477ac */ /* 0x000e620008000800 */
[----:B------:R-:W2:Y:S01]  /*0150*/  LDCU.64 UR6, c[0x0][0x388] ;  /* 0x00007100ff0677ac */ /* 0x000ea20008000a00 */
[----:B-1----:R-:W-:Y:S01]  /*0160*/  VIADD R3, R20, UR4 ;  /* 0x0000000414037c36 */ /* 0x002fe20008000000 */
[----:B0-----:R-:W-:-:S04]  /*0170*/  IADD3 R2, PT, PT, R4, R7, RZ ;  /* 0x0000000704027210 */ /* 0x001fc80007ffe0ff */
[----:B--2---:R-:W-:-:S04]  /*0180*/  ISETP.GT.AND P0, PT, R3, UR7, PT ;  /* 0x0000000703007c0c */ /* 0x004fc8000bf04270 */
[----:B------:R-:W-:-:S13]  /*0190*/  ISETP.GT.OR P0, PT, R2, UR6, P0 ;  /* 0x0000000602007c0c */ /* 0x000fda0008704670 */
[----:B------:R-:W-:Y:S05]  /*01a0*/  @P0 EXIT ;  /* 0x000000000000094d */ /* 0x000fea0003800000 */
[----:B------:R-:W-:Y:S01]  /*01b0*/  UISETP.GE.AND UP0, UPT, UR4, 0x1, UPT ;  /* 0x000000010400788c */ /* 0x000fe2000bf06270 */
[----:B------:R-:W-:Y:S02]  /*01c0*/  HFMA2 R15, -RZ, RZ, 0, 0 ;  /* 0x00000000ff0f7431 */ /* 0x000fe400000001ff */
[----:B------:R-:W-:Y:S01]  /*01d0*/  IMAD.MOV.U32 R16, RZ, RZ, RZ ;  /* 0x000000ffff107224 */ /* 0x000fe200078e00ff */
[----:B------:R-:W0:Y:S05]  /*01e0*/  LDCU.64 UR6, c[0x0][0x358] ;  /* 0x00006b00ff0677ac */ /* 0x000e2a0008000a00 */
[----:B------:R-:W-:Y:S05]  /*01f0*/  BRA.U !UP0, `(.L_x_111) ;  /* 0x0000000908e87547 */ /* 0x000fea000b800000 */
[----:B------:R-:W-:-:S13]  /*0200*/  ISETP.GE.AND P0, PT, R7, 0x1, PT ;  /* 0x000000010700780c */ /* 0x000fda0003f06270 */
[----:B------:R-:W-:Y:S05]  /*0210*/  @!P0 BRA `(.L_x_111) ;  /* 0x0000000800e08947 */ /* 0x000fea0003800000 */
[C---:B------:R-:W-:Y:S01]  /*0220*/  LOP3.LUT R6, R7.reuse, 0x7ffffff0, RZ, 0xc0, !PT ;  /* 0x7ffffff007067812 */ /* 0x040fe200078ec0ff */
[----:B------:R-:W-:Y:S01]  /*0230*/  IMAD.MOV.U32 R15, RZ, RZ, RZ ;  /* 0x000000ffff0f7224 */ /* 0x000fe200078e00ff */
[C---:B------:R-:W-:Y:S01]  /*0240*/  LOP3.LUT R21, R7.reuse, 0xf, RZ, 0xc0, !PT ;  /* 0x0000000f07157812 */ /* 0x040fe200078ec0ff */
[----:B------:R-:W-:Y:S01]  /*0250*/  UMOV UR4, URZ ;  /* 0x000000ff00047c82 */ /* 0x000fe20008000000 */
[C---:B------:R-:W-:Y:S02]  /*0260*/  LOP3.LUT R22, R7.reuse, 0x7, RZ, 0xc0, !PT ;  /* 0x0000000707167812 */ /* 0x040fe400078ec0ff */
[----:B------:R-:W-:Y:S02]  /*0270*/  LOP3.LUT R7, R7, 0x3, RZ, 0xc0, !PT ;  /* 0x0000000307077812 */ /* 0x000fe400078ec0ff */
[----:B------:R-:W-:Y:S02]  /*0280*/  SHF.R.S32.HI R8, RZ, 0x1f, R4 ;  /* 0x0000001fff087819 */ /* 0x000fe40000011404 */
[----:B------:R-:W-:-:S02]  /*0290*/  MOV R16, RZ ;  /* 0x000000ff00107202 */ /* 0x000fc40000000f00 */
[----:B------:R-:W-:-:S07]  /*02a0*/  IADD3 R9, PT, PT, -R6, RZ, RZ ;  /* 0x000000ff06097210 */ /* 0x000fce0007ffe1ff */
.L_x_117:
[----:B------:R-:W1:Y:S01]  /*02b0*/  LDCU.64 UR8, c[0x0][0x390] ;  /* 0x00007200ff0877ac */ /* 0x000e620008000a00 */
[----:B------:R-:W-:Y:S02]  /*02c0*/  VIADD R2, R20, UR4 ;  /* 0x0000000414027c36 */ /* 0x000fe40008000000 */
[----:B------:R-:W-:Y:S01]  /*02d0*/  HFMA2 R11, -RZ, RZ, 0, 0 ;  /* 0x00000000ff0b7431 */ /* 0x000fe200000001ff */
[----:B------:R-:W2:Y:S01]  /*02e0*/  LDCU UR5, c[0x0][0x398] ;  /* 0x00007300ff0577ac */ /* 0x000ea20008000800 */
[----:B------:R-:W-:Y:S02]  /*02f0*/  UIADD3 UR4, UPT, UPT, UR4, 0x1, URZ ;  /* 0x0000000104047890 */ /* 0x000fe4000fffe0ff */
[----:B-1----:R-:W-:Y:S01]  /*0300*/  UISETP.GE.U32.AND UP0, UPT, UR9, 0x10, UPT ;  /* 0x000000100900788c */ /* 0x002fe2000bf06070 */
[----:B------:R-:W-:Y:S01]  /*0310*/  IMAD R3, R2, UR8, RZ ;  /* 0x0000000802037c24 */ /* 0x000fe2000f8e02ff */
[----:B--2---:R-:W-:-:S04]  /*0320*/  UISETP.NE.AND UP1, UPT, UR4, UR5, UPT ;  /* 0x000000050400728c */ /* 0x004fc8000bf25270 */
[----:B------:R-:W-:Y:S02]  /*0330*/  IADD3 R10, P0, PT, R4, R3, RZ ;  /* 0x00000003040a7210 */ /* 0x000fe40007f1e0ff */
[----:B------:R-:W-:-:S04]  /*0340*/  SHF.R.S32.HI R13, RZ, 0x1f, R3 ;  /* 0x0000001fff0d7819 */ /* 0x000fc80000011403 */
[----:B------:R-:W-:Y:S01]  /*0350*/  IADD3.X R23, PT, PT, R8, R13, RZ, P0, !PT ;  /* 0x0000000d08177210 */ /* 0x000fe200007fe4ff */
[----:B------:R-:W-:Y:S06]  /*0360*/  BRA.U !UP0, `(.L_x_112) ;  /* 0x0000000508307547 */ /* 0x000fec000b800000 */
[----:B------:R-:W1:Y:S02]  /*0370*/  LDCU.64 UR8, c[0x0][0x380] ;  /* 0x00007000ff0877ac */ /* 0x000e640008000a00 */
[----:B-1----:R-:W-:-:S04]  /*0380*/  IADD3 R2, P0, P1, R3, UR8, R4 ;  /* 0x0000000803027c10 */ /* 0x002fc8000f91e004 */
[----:B------:R-:W-:Y:S02]  /*0390*/  IADD3 R2, P2, PT, R2, 0x7, RZ ;  /* 0x0000000702027810 */ /* 0x000fe40007f5e0ff */
[----:B------:R-:W-:Y:S01]  /*03a0*/  IADD3.X R3, PT, PT, R13, UR9, R8, P0, P1 ;  /* 0x000000090d037c10 */ /* 0x000fe200087e2408 */
[----:B------:R-:W-:-:S03]  /*03b0*/  IMAD.MOV.U32 R13, RZ, RZ, R9 ;  /* 0x000000ffff0d7224 */ /* 0x000fc600078e0009 */
[----:B------:R-:W-:-:S07]  /*03c0*/  IADD3.X R3, PT, PT, RZ, R3, RZ, P2, !PT ;  /* 0x00000003ff037210 */ /* 0x000fce00017fe4ff */
.L_x_113:
[----:B0-----:R-:W2:Y:S04]  /*03d0*/  LDG.E.U8.CONSTANT R12, desc[UR6][R2.64+-0x7] ;  /* 0xfffff906020c7981 */ /* 0x001ea8000c1e9100 */
[----:B------:R-:W3:Y:S04]  /*03e0*/  LDG.E.U8.CONSTANT R24, desc[UR6][R2.64+-0x6] ;  /* 0xfffffa0602187981 */ /* 0x000ee8000c1e9100 */
[----:B------:R-:W4:Y:S04]  /*03f0*/  LDG.E.U8.CONSTANT R19, desc[UR6][R2.64+-0x5] ;  /* 0xfffffb0602137981 */ /* 0x000f28000c1e9100 */
[----:B------:R-:W5:Y:S04]  /*0400*/  LDG.E.U8.CONSTANT R18, desc[UR6][R2.64+-0x4] ;  /* 0xfffffc0602127981 */ /* 0x000f68000c1e9100 */
[----:B------:R-:W5:Y:S04]  /*0410*/  LDG.E.U8.CONSTANT R17, desc[UR6][R2.64+-0x3] ;  /* 0xfffffd0602117981 */ /* 0x000f68000c1e9100 */
[----:B------:R-:W5:Y:S04]  /*0420*/  LDG.E.U8.CONSTANT R14, desc[UR6][R2.64+-0x2] ;  /* 0xfffffe06020e7981 */ /* 0x000f68000c1e9100 */
[----:B------:R-:W5:Y:S01]  /*0430*/  LDG.E.U8.CONSTANT R11, desc[UR6][R2.64+-0x1] ;  /* 0xffffff06020b7981 */ /* 0x000f62000c1e9100 */
[----:B--2---:R-:W-:-:S03]  /*0440*/  I2FP.F32.U32 R26, R12 ;  /* 0x0000000c001a7245 */ /* 0x004fc60000201000 */
[----:B------:R-:W2:Y:S01]  /*0450*/  LDG.E.U8.CONSTANT R12, desc[UR6][R2.64] ;  /* 0x00000006020c7981 */ /* 0x000ea2000c1e9100 */
[----:B---3--:R-:W-:Y:S01]  /*0460*/  I2FP.F32.U32 R24, R24 ;  /* 0x0000001800187245 */ /* 0x008fe20000201000 */
[C---:B------:R-:W-:Y:S01]  /*0470*/  FADD R25, R26.reuse, R16 ;  /* 0x000000101a197221 */ /* 0x040fe20000000000 */
[----:B------:R-:W-:Y:S01]  /*0480*/  FFMA R27, R26, R26, R15 ;  /* 0x0000001a1a1b7223 */ /* 0x000fe2000000000f */
[----:B------:R-:W3:Y:S01]  /*0490*/  LDG.E.U8.CONSTANT R16, desc[UR6][R2.64+0x2] ;  /* 0x0000020602107981 */ /* 0x000ee2000c1e9100 */
[----:B----4-:R-:W-:-:S03]  /*04a0*/  I2FP.F32.U32 R19, R19 ;  /* 0x0000001300137245 */ /* 0x010fc60000201000 */
[----:B------:R-:W4:Y:S01]  /*04b0*/  LDG.E.U8.CONSTANT R15, desc[UR6][R2.64+0x1] ;  /* 0x00000106020f7981 */ /* 0x000f22000c1e9100 */
[----:B------:R-:W-:Y:S01]  /*04c0*/  FADD R26, R25, R24 ;  /* 0x00000018191a7221 */ /* 0x000fe20000000000 */
[----:B------:R-:W-:Y:S01]  /*04d0*/  FFMA R28, R24, R24, R27 ;  /* 0x00000018181c7223 */ /* 0x000fe2000000001b */
[----:B-----5:R-:W-:Y:S02]  /*04e0*/  I2FP.F32.U32 R24, R18 ;  /* 0x0000001200187245 */ /* 0x020fe40000201000 */
[----:B------:R-:W-:Y:S01]  /*04f0*/  FADD R25, R26, R19 ;  /* 0x000000131a197221 */ /* 0x000fe20000000000 */
[----:B------:R-:W-:Y:S01]  /*0500*/  FFMA R27, R19, R19, R28 ;  /* 0x00000013131b7223 */ /* 0x000fe2000000001c */
[----:B------:R-:W5:Y:S01]  /*0510*/  LDG.E.U8.CONSTANT R18, desc[UR6][R2.64+0x3] ;  /* 0x0000030602127981 */ /* 0x000f62000c1e9100 */
[----:B------:R-:W-:Y:S01]  /*0520*/  I2FP.F32.U32 R19, R17 ;  /* 0x0000001100137245 */ /* 0x000fe20000201000 */
[----:B------:R-:W-:Y:S01]  /*0530*/  FADD R26, R25, R24 ;  /* 0x00000018191a7221 */ /* 0x000fe20000000000 */
[----:B------:R-:W-:Y:S01]  /*0540*/  FFMA R24, R24, R24, R27 ;  /* 0x0000001818187223 */ /* 0x000fe2000000001b */
[----:B------:R-:W5:Y:S01]  /*0550*/  LDG.E.U8.CONSTANT R17, desc[UR6][R2.64+0x4] ;  /* 0x0000040602117981 */ /* 0x000f62000c1e9100 */
[----:B------:R-:W-:Y:S01]  /*0560*/  I2FP.F32.U32 R25, R14 ;  /* 0x0000000e00197245 */ /* 0x000fe20000201000 */
[----:B------:R-:W-:Y:S01]  /*0570*/  FADD R26, R26, R19 ;  /* 0x000000131a1a7221 */ /* 0x000fe20000000000 */
[----:B------:R-:W-:Y:S01]  /*0580*/  FFMA R24, R19, R19, R24 ;  /* 0x0000001313187223 */ /* 0x000fe20000000018 */
[----:B------:R-:W5:Y:S02]  /*0590*/  LDG.E.U8.CONSTANT R14, desc[UR6][R2.64+0x5] ;  /* 0x00000506020e7981 */ /* 0x000f64000c1e9100 */
[----:B------:R-:W-:Y:S01]  /*05a0*/  FADD R26, R26, R25 ;  /* 0x000000191a1a7221 */ /* 0x000fe20000000000 */
[----:B------:R-:W-:Y:S01]  /*05b0*/  FFMA R24, R25, R25, R24 ;  /* 0x0000001919187223 */ /* 0x000fe20000000018 */
[----:B------:R-:W5:Y:S01]  /*05c0*/  LDG.E.U8.CONSTANT R19, desc[UR6][R2.64+0x6] ;  /* 0x0000060602137981 */ /* 0x000f62000c1e9100 */
[----:B------:R-:W-:-:S03]  /*05d0*/  I2FP.F32.U32 R25, R11 ;  /* 0x0000000b00197245 */ /* 0x000fc60000201000 */
[----:B------:R-:W5:Y:S02]  /*05e0*/  LDG.E.U8.CONSTANT R11, desc[UR6][R2.64+0x7] ;  /* 0x00000706020b7981 */ /* 0x000f64000c1e9100 */
[----:B------:R-:W-:Y:S01]  /*05f0*/  FADD R26, R26, R25 ;  /* 0x000000191a1a7221 */ /* 0x000fe20000000000 */
[----:B------:R-:W-:Y:S02]  /*0600*/  FFMA R25, R25, R25, R24 ;  /* 0x0000001919197223 */ /* 0x000fe40000000018 */
[----:B------:R0:W5:Y:S01]  /*0610*/  LDG.E.U8.CONSTANT R24, desc[UR6][R2.64+0x8] ;  /* 0x0000080602187981 */ /* 0x000162000c1e9100 */
[----:B------:R-:W-:-:S04]  /*0620*/  IADD3 R13, PT, PT, R13, 0x10, RZ ;  /* 0x000000100d0d7810 */ /* 0x000fc80007ffe0ff */
[----:B------:R-:W-:Y:S02]  /*0630*/  ISETP.NE.AND P0, PT, R13, RZ, PT ;  /* 0x000000ff0d00720c */ /* 0x000fe40003f05270 */
[----:B0-----:R-:W-:-:S05]  /*0640*/  IADD3 R2, P1, PT, R2, 0x10, RZ ;  /* 0x0000001002027810 */ /* 0x001fca0007f3e0ff */
[----:B------:R-:W-:Y:S01]  /*0650*/  IMAD.X R3, RZ, RZ, R3, P1 ;  /* 0x000000ffff037224 */ /* 0x000fe200008e0603 */
[----:B--2---:R-:W-:-:S05]  /*0660*/  I2FP.F32.U32 R12, R12 ;  /* 0x0000000c000c7245 */ /* 0x004fca0000201000 */
[----:B------:R-:W-:Y:S01]  /*0670*/  FADD R26, R26, R12 ;  /* 0x0000000c1a1a7221 */ /* 0x000fe20000000000 */
[----:B------:R-:W-:Y:S01]  /*0680*/  FFMA R25, R12, R12, R25 ;  /* 0x0000000c0c197223 */ /* 0x000fe20000000019 */
[----:B----4-:R-:W-:Y:S02]  /*0690*/  I2FP.F32.U32 R12, R15 ;  /* 0x0000000f000c7245 */ /* 0x010fe40000201000 */
[----:B---3--:R-:W-:-:S03]  /*06a0*/  I2FP.F32.U32 R16, R16 ;  /* 0x0000001000107245 */ /* 0x008fc60000201000 */
[----:B------:R-:W-:Y:S01]  /*06b0*/  FADD R26, R26, R12 ;  /* 0x0000000c1a1a7221 */ /* 0x000fe20000000000 */
[----:B------:R-:W-:Y:S01]  /*06c0*/  FFMA R25, R12, R12, R25 ;  /* 0x0000000c0c197223 */ /* 0x000fe20000000019 */
[----:B-----5:R-:W-:Y:S02]  /*06d0*/  I2FP.F32.U32 R18, R18 ;  /* 0x0000001200127245 */ /* 0x020fe40000201000 */
[----:B------:R-:W-:Y:S01]  /*06e0*/  FADD R26, R26, R16 ;  /* 0x000000101a1a7221 */ /* 0x000fe20000000000 */
[----:B------:R-:W-:Y:S01]  /*06f0*/  FFMA R25, R16, R16, R25 ;  /* 0x0000001010197223 */ /* 0x000fe20000000019 */
[----:B------:R-:W-:Y:S02]  /*0700*/  I2FP.F32.U32 R12, R17 ;  /* 0x00000011000c7245 */ /* 0x000fe40000201000 */
[----:B------:R-:W-:Y:S01]  /*0710*/  FADD R26, R26, R18 ;  /* 0x000000121a1a7221 */ /* 0x000fe20000000000 */
[----:B------:R-:W-:Y:S01]  /*0720*/  FFMA R25, R18, R18, R25 ;  /* 0x0000001212197223 */ /* 0x000fe20000000019 */
[----:B------:R-:W-:-:S02]  /*0730*/  I2FP.F32.U32 R14, R14 ;  /* 0x0000000e000e7245 */ /* 0x000fc40000201000 */
[----:B------:R-:W-:Y:S01]  /*0740*/  FADD R26, R26, R12 ;  /* 0x0000000c1a1a7221 */ /* 0x000fe20000000000 */
[----:B------:R-:W-:Y:S01]  /*0750*/  FFMA R25, R12, R12, R25 ;  /* 0x0000000c0c197223 */ /* 0x000fe20000000019 */
[----:B------:R-:W-:Y:S02]  /*0760*/  I2FP.F32.U32 R12, R19 ;  /* 0x00000013000c7245 */ /* 0x000fe40000201000 */
[----:B------:R-:W-:Y:S01]  /*0770*/  FADD R26, R26, R14 ;  /* 0x0000000e1a1a7221 */ /* 0x000fe20000000000 */
[----:B------:R-:W-:Y:S01]  /*0780*/  FFMA R25, R14, R14, R25 ;  /* 0x0000000e0e197223 */ /* 0x000fe20000000019 */
[----:B------:R-:W-:Y:S02]  /*0790*/  I2FP.F32.U32 R14, R11 ;  /* 0x0000000b000e7245 */ /* 0x000fe40000201000 */
[----:B------:R-:W-:Y:S01]  /*07a0*/  FADD R26, R26, R12 ;  /* 0x0000000c1a1a7221 */ /* 0x000fe20000000000 */
[----:B------:R-:W-:Y:S01]  /*07b0*/  FFMA R25, R12, R12, R25 ;  /* 0x0000000c0c197223 */ /* 0x000fe20000000019 */
[----:B------:R-:W-:-:S02]  /*07c0*/  I2FP.F32.U32 R24, R24 ;  /* 0x0000001800187245 */ /* 0x000fc40000201000 */
[----:B------:R-:W-:Y:S01]  /*07d0*/  FADD R26, R26, R14 ;  /* 0x0000000e1a1a7221 */ /* 0x000fe20000000000 */
[----:B------:R-:W-:-:S03]  /*07e0*/  FFMA R25, R14, R14, R25 ;  /* 0x0000000e0e197223 */ /* 0x000fc60000000019 */
[----:B------:R-:W-:Y:S01]  /*07f0*/  FADD R16, R26, R24 ;  /* 0x000000181a107221 */ /* 0x000fe20000000000 */
[----:B------:R-:W-:Y:S01]  /*0800*/  FFMA R15, R24, R24, R25 ;  /* 0x00000018180f7223 */ /* 0x000fe20000000019 */
[----:B------:R-:W-:Y:S06]  /*0810*/  @P0 BRA `(.L_x_113) ;  /* 0xfffffff800ec0947 */ /* 0x000fec000383ffff */
[----:B------:R-:W-:-:S07]  /*0820*/  MOV R11, R6 ;  /* 0x00000006000b7202 */ /* 0x000fce0000000f00 */
.L_x_112:
[----:B------:R-:W-:-:S13]  /*0830*/  ISETP.NE.AND P0, PT, R21, RZ, PT ;  /* 0x000000ff1500720c */ /* 0x000fda0003f05270 */
[----:B------:R-:W-:Y:S05]  /*0840*/  @!P0 BRA `(.L_x_114) ;  /* 0x0000000400508947 */ /* 0x000fea0003800000 */
[----:B------:R-:W-:Y:S02]  /*0850*/  IADD3 R2, PT, PT, R21, -0x1, RZ ;  /* 0xffffffff15027810 */ /* 0x000fe40007ffe0ff */
[----:B------:R-:W-:Y:S02]  /*0860*/  ISETP.NE.AND P0, PT, R22, RZ, PT ;  /* 0x000000ff1600720c */ /* 0x000fe40003f05270 */
[----:B------:R-:W-:-:S13]  /*0870*/  ISETP.GE.U32.AND P1, PT, R2, 0x7, PT ;  /* 0x000000070200780c */ /* 0x000fda0003f26070 */
[----:B------:R-:W-:Y:S05]  /*0880*/  @!P1 BRA `(.L_x_115) ;  /* 0x0000000000909947 */ /* 0x000fea0003800000 */
[----:B------:R-:W1:Y:S02]  /*0890*/  LDCU.64 UR8, c[0x0][0x380] ;  /* 0x00007000ff0877ac */ /* 0x000e640008000a00 */
[----:B-1----:R-:W-:-:S04]  /*08a0*/  IADD3 R2, P1, P2, R10, UR8, R11 ;  /* 0x000000080a027c10 */ /* 0x002fc8000fa3e00b */
[----:B------:R-:W-:-:S05]  /*08b0*/  IADD3.X R3, PT, PT, R23, UR9, RZ, P1, P2 ;  /* 0x0000000917037c10 */ /* 0x000fca0008fe44ff */
[----:B0-----:R-:W2:Y:S04]  /*08c0*/  LDG.E.U8.CONSTANT R19, desc[UR6][R2.64] ;  /* 0x0000000602137981 */ /* 0x001ea8000c1e9100 */
[----:B------:R-:W3:Y:S04]  /*08d0*/  LDG.E.U8.CONSTANT R25, desc[UR6][R2.64+0x1] ;  /* 0x0000010602197981 */ /* 0x000ee8000c1e9100 */
[----:B------:R-:W4:Y:S04]  /*08e0*/  LDG.E.U8.CONSTANT R27, desc[UR6][R2.64+0x2] ;  /* 0x00000206021b7981 */ /* 0x000f28000c1e9100 */
[----:B------:R-:W5:Y:S04]  /*08f0*/  LDG.E.U8.CONSTANT R17, desc[UR6][R2.64+0x3] ;  /* 0x0000030602117981 */ /* 0x000f68000c1e9100 */
[----:B------:R-:W5:Y:S04]  /*0900*/  LDG.E.U8.CONSTANT R14, desc[UR6][R2.64+0x4] ;  /* 0x00000406020e7981 */ /* 0x000f68000c1e9100 */
[----:B------:R-:W5:Y:S04]  /*0910*/  LDG.E.U8.CONSTANT R13, desc[UR6][R2.64+0x5] ;  /* 0x00000506020d7981 */ /* 0x000f68000c1e9100 */
[----:B------:R-:W5:Y:S04]  /*0920*/  LDG.E.U8.CONSTANT R12, desc[UR6][R2.64+0x6] ;  /* 0x00000606020c7981 */ /* 0x000f68000c1e9100 */
[----:B------:R0:W5:Y:S01]  /*0930*/  LDG.E.U8.CONSTANT R18, desc[UR6][R2.64+0x7] ;  /* 0x0000070602127981 */ /* 0x000162000c1e9100 */
[----:B------:R-:W-:Y:S01]  /*0940*/  VIADD R11, R11, 0x8 ;  /* 0x000000080b0b7836 */ /* 0x000fe20000000000 */
[----:B--2---:R-:W-:-:S02]  /*0950*/  I2FP.F32.U32 R24, R19 ;  /* 0x0000001300187245 */ /* 0x004fc40000201000 */
[----:B---3--:R-:W-:-:S03]  /*0960*/  I2FP.F32.U32 R26, R25 ;  /* 0x00000019001a7245 */ /* 0x008fc60000201000 */
[----:B------:R-:W-:Y:S01]  /*0970*/  FADD R16, R16, R24 ;  /* 0x0000001810107221 */ /* 0x000fe20000000000 */
[----:B------:R-:W-:Y:S01]  /*0980*/  FFMA R15, R24, R24, R15 ;  /* 0x00000018180f7223 */ /* 0x000fe2000000000f */
[----:B----4-:R-:W-:Y:S02]  /*0990*/  I2FP.F32.U32 R24, R27 ;  /* 0x0000001b00187245 */ /* 0x010fe40000201000 */
[----:B------:R-:W-:Y:S01]  /*09a0*/  FADD R16, R16, R26 ;  /* 0x0000001a10107221 */ /* 0x000fe20000000000 */
[----:B------:R-:W-:Y:S01]  /*09b0*/  FFMA R15, R26, R26, R15 ;  /* 0x0000001a1a0f7223 */ /* 0x000fe2000000000f */
[----:B-----5:R-:W-:Y:S02]  /*09c0*/  I2FP.F32.U32 R26, R17 ;  /* 0x00000011001a7245 */ /* 0x020fe40000201000 */
[----:B------:R-:W-:Y:S01]  /*09d0*/  FADD R16, R16, R24 ;  /* 0x0000001810107221 */ /* 0x000fe20000000000 */
[----:B------:R-:W-:Y:S01]  /*09e0*/  FFMA R15, R24, R24, R15 ;  /* 0x00000018180f7223 */ /* 0x000fe2000000000f */
[----:B------:R-:W-:-:S02]  /*09f0*/  I2FP.F32.U32 R14, R14 ;  /* 0x0000000e000e7245 */ /* 0x000fc40000201000 */
[----:B------:R-:W-:Y:S01]  /*0a00*/  FADD R16, R16, R26 ;  /* 0x0000001a10107221 */ /* 0x000fe20000000000 */
[----:B------:R-:W-:Y:S01]  /*0a10*/  FFMA R15, R26, R26, R15 ;  /* 0x0000001a1a0f7223 */ /* 0x000fe2000000000f */
[----:B0-----:R-:W-:Y:S02]  /*0a20*/  I2FP.F32.U32 R2, R13 ;  /* 0x0000000d00027245 */ /* 0x001fe40000201000 */
        /* <DEDUP_REMOVED lines=9> */
[----:B------:R-:W-:-:S07]  /*0ac0*/  FFMA R15, R18, R18, R15 ;  /* 0x00000012120f7223 */ /* 0x000fce000000000f */
.L_x_115:
        /* <DEDUP_REMOVED lines=11> */
[----:B------:R-:W5:Y:S01]  /*0b80*/  LDG.E.U8.CONSTANT R17, desc[UR6][R2.64+0x3] ;  /* 0x0000030602117981 */ /* 0x000f62000c1e9100 */
[----:B------:R-:W-:-:S02]  /*0b90*/  IADD3 R11, PT, PT, R11, 0x4, RZ ;  /* 0x000000040b0b7810 */ /* 0x000fc40007ffe0ff */
[----:B--2---:R-:W-:Y:S02]  /*0ba0*/  I2FP.F32.U32 R12, R12 ;  /* 0x0000000c000c7245 */ /* 0x004fe40000201000 */
        /* <DEDUP_REMOVED lines=8> */
[----:B------:R-:W-:-:S03]  /*0c30*/  FFMA R12, R15, R15, R12 ;  /* 0x0000000f0f0c7223 */ /* 0x000fc6000000000c */
[----:B------:R-:W-:Y:S01]  /*0c40*/  FADD R16, R16, R17 ;  /* 0x0000001110107221 */ /* 0x000fe20000000000 */
[----:B------:R-:W-:-:S07]  /*0c50*/  FFMA R15, R17, R17, R12 ;  /* 0x00000011110f7223 */ /* 0x000fce000000000c */
.L_x_116:
[----:B------:R-:W-:Y:S05]  /*0c60*/  @!P0 BRA `(.L_x_114) ;  /* 0x0000000000488947 */ /* 0x000fea0003800000 */
[----:B------:R-:W1:Y:S02]  /*0c70*/  LDCU.64 UR8, c[0x0][0x380] ;  /* 0x00007000ff0877ac */ /* 0x000e640008000a00 */
[----:B-1----:R-:W-:-:S04]  /*0c80*/  IADD3 R10, P0, P1, R10, UR8, R11 ;  /* 0x000000080a0a7c10 */ /* 0x002fc8000f91e00b */
[----:B------:R-:W-:-:S05]  /*0c90*/  IADD3.X R11, PT, PT, R23, UR9, RZ, P0, P1 ;  /* 0x00000009170b7c10 */ /* 0x000fca00087e24ff */
[----:B0-----:R-:W2:Y:S01]  /*0ca0*/  LDG.E.U8.CONSTANT R2, desc[UR6][R10.64] ;  /* 0x000000060a027981 */ /* 0x001ea2000c1e9100 */
[----:B------:R-:W-:Y:S02]  /*0cb0*/  ISETP.NE.AND P0, PT, R7, 0x1, PT ;  /* 0x000000010700780c */ /* 0x000fe40003f05270 */
[----:B--2---:R-:W-:-:S05]  /*0cc0*/  I2FP.F32.U32 R2, R2 ;  /* 0x0000000200027245 */ /* 0x004fca0000201000 */
[----:B------:R-:W-:Y:S01]  /*0cd0*/  FADD R16, R16, R2 ;  /* 0x0000000210107221 */ /* 0x000fe20000000000 */
[----:B------:R-:W-:-:S05]  /*0ce0*/  FFMA R15, R2, R2, R15 ;  /* 0x00000002020f7223 */ /* 0x000fca000000000f */
[----:B------:R-:W-:Y:S05]  /*0cf0*/  @!P0 BRA `(.L_x_114) ;  /* 0x0000000000248947 */ /* 0x000fea0003800000 */
[----:B------:R-:W-:Y:S01]  /*0d00*/  ISETP.NE.AND P0, PT, R7, 0x2, PT ;  /* 0x000000020700780c */ /* 0x000fe20003f05270 */
[----:B------:R-:W2:-:S12]  /*0d10*/  LDG.E.U8.CONSTANT R2, desc[UR6][R10.64+0x1] ;  /* 0x000001060a027981 */ /* 0x000e98000c1e9100 */
[----:B------:R-:W3:Y:S01]  /*0d20*/  @P0 LDG.E.U8.CONSTANT R3, desc[UR6][R10.64+0x2] ;  /* 0x000002060a030981 */ /* 0x000ee2000c1e9100 */
[----:B--2---:R-:W-:-:S05]  /*0d30*/  I2FP.F32.U32 R2, R2 ;  /* 0x0000000200027245 */ /* 0x004fca0000201000 */
[----:B------:R-:W-:Y:S01]  /*0d40*/  FADD R16, R16, R2 ;  /* 0x0000000210107221 */ /* 0x000fe20000000000 */
[----:B------:R-:W-:Y:S01]  /*0d50*/  FFMA R15, R2, R2, R15 ;  /* 0x00000002020f7223 */ /* 0x000fe2000000000f */
[----:B---3--:R-:W-:-:S05]  /*0d60*/  @P0 I2FP.F32.U32 R12, R3 ;  /* 0x00000003000c0245 */ /* 0x008fca0000201000 */
[----:B------:R-:W-:Y:S01]  /*0d70*/  @P0 FADD R16, R16, R12 ;  /* 0x0000000c10100221 */ /* 0x000fe20000000000 */
[----:B------:R-:W-:-:S07]  /*0d80*/  @P0 FFMA R15, R12, R12, R15 ;  /* 0x0000000c0c0f0223 */ /* 0x000fce000000000f */
.L_x_114:
[----:B------:R-:W-:Y:S05]  /*0d90*/  BRA.U UP1, `(.L_x_117) ;  /* 0xfffffff501447547 */ /* 0x000fea000b83ffff */
.L_x_111:
[----:B------:R-:W1:Y:S01]  /*0da0*/  LDC.64 R2, c[0x0][0x3b0] ;  /* 0x0000ec00ff027b82 */ /* 0x000e620000000a00 */
[----:B------:R-:W2:Y:S07]  /*0db0*/  LDCU UR4, c[0x0][0x3a4] ;  /* 0x00007480ff0477ac */ /* 0x000eae0008000800 */
[----:B------:R-:W3:Y:S01]  /*0dc0*/  LDC.64 R6, c[0x0][0x3b8] ;  /* 0x0000ee00ff067b82 */ /* 0x000ee20000000a00 */
[----:B--2---:R-:W-:-:S04]  /*0dd0*/  IMAD R5, R0, UR4, R5 ;  /* 0x0000000400057c24 */ /* 0x004fc8000f8e0205 */
[----:B-1----:R-:W-:-:S05]  /*0de0*/  IMAD.WIDE R2, R5, 0x4, R2 ;  /* 0x0000000405027825 */ /* 0x002fca00078e0202 */
[----:B0-----:R-:W-:Y:S01]  /*0df0*/  STG.E desc[UR6][R2.64], R16 ;  /* 0x0000001002007986 */ /* 0x001fe2000c101906 */
[----:B---3--:R-:W-:-:S05]  /*0e00*/  IMAD.WIDE R4, R5, 0x4, R6 ;  /* 0x0000000405047825 */ /* 0x008fca00078e0206 */
[----:B------:R-:W-:Y:S01]  /*0e10*/  STG.E desc[UR6][R4.64], R15 ;  /* 0x0000000f04007986 */ /* 0x000fe2000c101906 */
[----:B------:R-:W-:Y:S05]  /*0e20*/  EXIT ;  /* 0x000000000000794d */ /* 0x000fea0003800000 */
.L_x_118:
        /* <DEDUP_REMOVED lines=13> */
.L_x_129:


//--------------------- .nv.shared.reserved.0     --------------------------
	.section	.nv.shared.reserved.0,"aw",@nobits
	.weak		__nv_reservedSMEM_offset_0_alias
	.size		__nv_reservedSMEM_offset_0_alias, 0, 64
	.other		__nv_reservedSMEM_offset_0_alias,@"STO_CUDA_RESERVED_SHARED STV_DEFAULT"
__nv_reservedSMEM_offset_0_alias:
	.zero		0
	.zero		64


//--------------------- .nv.shared._ZN7trading4cuda12findMaxScoreEPKfiiPfPiS4_ --------------------------
	.section	.nv.shared._ZN7trading4cuda12findMaxScoreEPKfiiPfPiS4_,"aw",@nobits
	.sectionflags	@""
	.align	4
.nv.shared._ZN7trading4cuda12findMaxScoreEPKfiiPfPiS4_:
	.zero		3072


//--------------------- .nv.shared._ZN7trading4cuda16ssdTemplateMatchEPKhiiiPKfiiiiiiPf --------------------------
	.section	.nv.shared._ZN7trading4cuda16ssdTemplateMatchEPKhiiiPKfiiiiiiPf,"aw",@nobits
	.sectionflags	@""
	.align	4
.nv.shared._ZN7trading4cuda16ssdTemplateMatchEPKhiiiPKfiiiiiiPf:
	.zero		17408


//--------------------- .nv.shared._ZN7trading4cuda16nccTemplateMatchEPKhiiiPKfiiffiiiiPf --------------------------
	.section	.nv.shared._ZN7trading4cuda16nccTemplateMatchEPKhiiiPKfiiffiiiiPf,"aw",@nobits
	.sectionflags	@""
	.align	4
.nv.shared._ZN7trading4cuda16nccTemplateMatchEPKhiiiPKfiiffiiiiPf:
	.zero		17408


//--------------------- .nv.constant0._ZN7trading4cuda19detectRowBoundariesEPKhiiiiiiiiPiS3_PfS3_i --------------------------
	.section	.nv.constant0._ZN7trading4cuda19detectRowBoundariesEPKhiiiiiiiiPiS3_PfS3_i,"a",@progbits
	.sectionflags	@""
	.align	4
.nv.constant0._ZN7trading4cuda19detectRowBoundariesEPKhiiiiiiiiPiS3_PfS3_i:
	.zero		972


//--------------------- .nv.constant0._ZN7trading4cuda21detectHorizontalLinesEPKhiiiiiiiihhPiPfS3_i --------------------------
	.section	.nv.constant0._ZN7trading4cuda21detectHorizontalLinesEPKhiiiiiiiihhPiPfS3_i,"a",@progbits
	.sectionflags	@""
	.align	4
.nv.constant0._ZN7trading4cuda21detectHorizontalLinesEPKhiiiiiiiihhPiPfS3_i:
	.zero		972


//--------------------- .nv.constant0._ZN7trading4cuda12findMaxScoreEPKfiiPfPiS4_ --------------------------
	.section	.nv.constant0._ZN7trading4cuda12findMaxScoreEPKfiiPfPiS4_,"a",@progbits
	.sectionflags	@""
	.align	4
.nv.constant0._ZN7trading4cuda12findMaxScoreEPKfiiPfPiS4_:
	.zero		936


//--------------------- .nv.constant0._ZN7trading4cuda16ssdTemplateMatchEPKhiiiPKfiiiiiiPf --------------------------
	.section	.nv.constant0._ZN7trading4cuda16ssdTemplateMatchEPKhiiiPKfiiiiiiPf,"a",@progbits
	.sectionflags	@""
	.align	4
.nv.constant0._ZN7trading4cuda16ssdTemplateMatchEPKhiiiPKfiiiiiiPf:
	.zero		960


//--------------------- .nv.constant0._ZN7trading4cuda16nccTemplateMatchEPKhiiiPKfiiffiiiiPf --------------------------
	.section	.nv.constant0._ZN7trading4cuda16nccTemplateMatchEPKhiiiPKfiiffiiiiPf,"a",@progbits
	.sectionflags	@""
	.align	4
.nv.constant0._ZN7trading4cuda16nccTemplateMatchEPKhiiiPKfiiffiiiiPf:
	.zero		968


//--------------------- .nv.constant0._ZN7trading4cuda18computeRegionStatsEPKhiiiiiiiiiPfS3_ --------------------------
	.section	.nv.constant0._ZN7trading4cuda18computeRegionStatsEPKhiiiiiiiiiPfS3_,"a",@progbits
	.sectionflags	@""
	.align	4
.nv.constant0._ZN7trading4cuda18computeRegionStatsEPKhiiiiiiiiiPfS3_:
	.zero		960


//--------------------- SYMBOLS --------------------------

	.type		.nv.reservedSmem.offset0,@object
	.size		.nv.reservedSmem.offset0,0x4
	.type		.nv.reservedSmem.cap,@object
	.size		.nv.reservedSmem.cap,0x4
